//
// Generated by NVIDIA NVVM Compiler
//
// Compiler Build ID: CL-36424714
// Cuda compilation tools, release 13.0, V13.0.88
// Based on NVVM 20.0.0
//

.version 9.0
.target sm_100
.address_size 64

	// .globl	_Z22reduction_naive_kernelPfS_i
// _ZZ23reduction_shared_kernelPfPKfiE4smem has been demoted
// _ZZ30reduction_shared_coarse_kernelPfPKfiE4smem has been demoted
// _ZZ29reduction_warp_shuffle_kernelPfPKfiE14reduced_values has been demoted

.visible .entry _Z22reduction_naive_kernelPfS_i(
	.param .u64 .ptr .align 1 _Z22reduction_naive_kernelPfS_i_param_0,
	.param .u64 .ptr .align 1 _Z22reduction_naive_kernelPfS_i_param_1,
	.param .u32 _Z22reduction_naive_kernelPfS_i_param_2
)
{
	.reg .pred 	%p<5>;
	.reg .b32 	%r<16>;
	.reg .b32 	%f<6>;
	.reg .b64 	%rd<11>;

	ld.param.u64 	%rd3, [_Z22reduction_naive_kernelPfS_i_param_0];
	ld.param.u64 	%rd4, [_Z22reduction_naive_kernelPfS_i_param_1];
	ld.param.u32 	%r7, [_Z22reduction_naive_kernelPfS_i_param_2];
	cvta.to.global.u64 	%rd1, %rd4;
	mov.u32 	%r1, %tid.x;
	shl.b32 	%r9, %r1, 1;
	mov.u32 	%r2, %ntid.x;
	mov.u32 	%r10, %ctaid.x;
	mul.lo.s32 	%r11, %r2, %r10;
	shl.b32 	%r3, %r11, 1;
	add.s32 	%r4, %r3, %r9;
	mul.wide.s32 	%rd5, %r4, 4;
	add.s64 	%rd2, %rd1, %rd5;
	mov.b32 	%r15, 1;
$L__BB0_1:
	add.s32 	%r12, %r15, %r4;
	setp.ge.s32 	%p1, %r12, %r7;
	@%p1 bra 	$L__BB0_4;
	add.s32 	%r13, %r15, -1;
	and.b32  	%r14, %r13, %r1;
	setp.ne.s32 	%p2, %r14, 0;
	@%p2 bra 	$L__BB0_4;
	mul.wide.u32 	%rd6, %r15, 4;
	add.s64 	%rd7, %rd2, %rd6;
	ld.global.f32 	%f1, [%rd7];
	ld.global.f32 	%f2, [%rd2];
	add.f32 	%f3, %f1, %f2;
	st.global.f32 	[%rd2], %f3;
$L__BB0_4:
	bar.sync 	0;
	shl.b32 	%r15, %r15, 1;
	setp.le.u32 	%p3, %r15, %r2;
	@%p3 bra 	$L__BB0_1;
	setp.ne.s32 	%p4, %r1, 0;
	@%p4 bra 	$L__BB0_7;
	mul.wide.s32 	%rd8, %r3, 4;
	add.s64 	%rd9, %rd1, %rd8;
	ld.global.f32 	%f4, [%rd9];
	cvta.to.global.u64 	%rd10, %rd3;
	atom.global.add.f32 	%f5, [%rd10], %f4;
$L__BB0_7:
	ret;

}
	// .globl	_Z25reduction_improved_kernelPfS_i
.visible .entry _Z25reduction_improved_kernelPfS_i(
	.param .u64 .ptr .align 1 _Z25reduction_improved_kernelPfS_i_param_0,
	.param .u64 .ptr .align 1 _Z25reduction_improved_kernelPfS_i_param_1,
	.param .u32 _Z25reduction_improved_kernelPfS_i_param_2
)
{
	.reg .pred 	%p<4>;
	.reg .b32 	%r<11>;
	.reg .b32 	%f<6>;
	.reg .b64 	%rd<11>;

	ld.param.u64 	%rd3, [_Z25reduction_improved_kernelPfS_i_param_0];
	ld.param.u64 	%rd4, [_Z25reduction_improved_kernelPfS_i_param_1];
	cvta.to.global.u64 	%rd1, %rd4;
	mov.u32 	%r1, %tid.x;
	mov.u32 	%r10, %ntid.x;
	mov.u32 	%r6, %ctaid.x;
	mul.lo.s32 	%r7, %r10, %r6;
	shl.b32 	%r3, %r7, 1;
	add.s32 	%r8, %r3, %r1;
	mul.wide.s32 	%rd5, %r8, 4;
	add.s64 	%rd2, %rd1, %rd5;
$L__BB1_1:
	setp.ge.u32 	%p1, %r1, %r10;
	@%p1 bra 	$L__BB1_3;
	shl.b32 	%r9, %r10, 2;
	cvt.u64.u32 	%rd6, %r9;
	add.s64 	%rd7, %rd2, %rd6;
	ld.global.f32 	%f1, [%rd7];
	ld.global.f32 	%f2, [%rd2];
	add.f32 	%f3, %f1, %f2;
	st.global.f32 	[%rd2], %f3;
$L__BB1_3:
	bar.sync 	0;
	shr.u32 	%r5, %r10, 1;
	setp.gt.u32 	%p2, %r10, 1;
	mov.u32 	%r10, %r5;
	@%p2 bra 	$L__BB1_1;
	setp.ne.s32 	%p3, %r1, 0;
	@%p3 bra 	$L__BB1_6;
	mul.wide.s32 	%rd8, %r3, 4;
	add.s64 	%rd9, %rd1, %rd8;
	ld.global.f32 	%f4, [%rd9];
	cvta.to.global.u64 	%rd10, %rd3;
	atom.global.add.f32 	%f5, [%rd10], %f4;
$L__BB1_6:
	ret;

}
	// .globl	_Z23reduction_shared_kernelPfPKfi
.visible .entry _Z23reduction_shared_kernelPfPKfi(
	.param .u64 .ptr .align 1 _Z23reduction_shared_kernelPfPKfi_param_0,
	.param .u64 .ptr .align 1 _Z23reduction_shared_kernelPfPKfi_param_1,
	.param .u32 _Z23reduction_shared_kernelPfPKfi_param_2
)
{
	.reg .pred 	%p<5>;
	.reg .b32 	%r<16>;
	.reg .b32 	%f<9>;
	.reg .b64 	%rd<9>;
	// demoted variable
	.shared .align 4 .b8 _ZZ23reduction_shared_kernelPfPKfiE4smem[4096];
	ld.param.u64 	%rd1, [_Z23reduction_shared_kernelPfPKfi_param_0];
	ld.param.u64 	%rd2, [_Z23reduction_shared_kernelPfPKfi_param_1];
	cvta.to.global.u64 	%rd3, %rd2;
	mov.u32 	%r15, %ntid.x;
	mov.u32 	%r6, %ctaid.x;
	mul.lo.s32 	%r7, %r15, %r6;
	shl.b32 	%r8, %r7, 1;
	mov.u32 	%r2, %tid.x;
	add.s32 	%r9, %r8, %r2;
	mul.wide.u32 	%rd4, %r9, 4;
	add.s64 	%rd5, %rd3, %rd4;
	ld.global.f32 	%f1, [%rd5];
	add.s32 	%r10, %r9, %r15;
	mul.wide.u32 	%rd6, %r10, 4;
	add.s64 	%rd7, %rd3, %rd6;
	ld.global.f32 	%f2, [%rd7];
	add.f32 	%f3, %f1, %f2;
	shl.b32 	%r11, %r2, 2;
	mov.u32 	%r12, _ZZ23reduction_shared_kernelPfPKfiE4smem;
	add.s32 	%r3, %r12, %r11;
	st.shared.f32 	[%r3], %f3;
	setp.lt.u32 	%p1, %r15, 2;
	@%p1 bra 	$L__BB2_4;
$L__BB2_1:
	shr.u32 	%r5, %r15, 1;
	bar.sync 	0;
	setp.ge.u32 	%p2, %r2, %r5;
	@%p2 bra 	$L__BB2_3;
	shl.b32 	%r13, %r5, 2;
	add.s32 	%r14, %r3, %r13;
	ld.shared.f32 	%f4, [%r14];
	ld.shared.f32 	%f5, [%r3];
	add.f32 	%f6, %f4, %f5;
	st.shared.f32 	[%r3], %f6;
$L__BB2_3:
	setp.gt.u32 	%p3, %r15, 3;
	mov.u32 	%r15, %r5;
	@%p3 bra 	$L__BB2_1;
$L__BB2_4:
	setp.ne.s32 	%p4, %r2, 0;
	@%p4 bra 	$L__BB2_6;
	ld.shared.f32 	%f7, [_ZZ23reduction_shared_kernelPfPKfiE4smem];
	cvta.to.global.u64 	%rd8, %rd1;
	atom.global.add.f32 	%f8, [%rd8], %f7;
$L__BB2_6:
	ret;

}
	// .globl	_Z30reduction_shared_coarse_kernelPfPKfi
.visible .entry _Z30reduction_shared_coarse_kernelPfPKfi(
	.param .u64 .ptr .align 1 _Z30reduction_shared_coarse_kernelPfPKfi_param_0,
	.param .u64 .ptr .align 1 _Z30reduction_shared_coarse_kernelPfPKfi_param_1,
	.param .u32 _Z30reduction_shared_coarse_kernelPfPKfi_param_2
)
{
	.reg .pred 	%p<5>;
	.reg .b32 	%r<18>;
	.reg .b32 	%f<13>;
	.reg .b64 	%rd<13>;
	// demoted variable
	.shared .align 4 .b8 _ZZ30reduction_shared_coarse_kernelPfPKfiE4smem[4096];
	ld.param.u64 	%rd1, [_Z30reduction_shared_coarse_kernelPfPKfi_param_0];
	ld.param.u64 	%rd2, [_Z30reduction_shared_coarse_kernelPfPKfi_param_1];
	cvta.to.global.u64 	%rd3, %rd2;
	mov.u32 	%r6, %ctaid.x;
	mov.u32 	%r17, %ntid.x;
	mul.lo.s32 	%r7, %r17, %r6;
	shl.b32 	%r8, %r7, 2;
	mov.u32 	%r2, %tid.x;
	add.s32 	%r9, %r8, %r2;
	mul.wide.s32 	%rd4, %r9, 4;
	add.s64 	%rd5, %rd3, %rd4;
	ld.global.f32 	%f1, [%rd5];
	add.s32 	%r10, %r17, %r9;
	mul.wide.u32 	%rd6, %r10, 4;
	add.s64 	%rd7, %rd3, %rd6;
	ld.global.f32 	%f2, [%rd7];
	add.f32 	%f3, %f1, %f2;
	add.s32 	%r11, %r10, %r17;
	mul.wide.u32 	%rd8, %r11, 4;
	add.s64 	%rd9, %rd3, %rd8;
	ld.global.f32 	%f4, [%rd9];
	add.f32 	%f5, %f3, %f4;
	add.s32 	%r12, %r11, %r17;
	mul.wide.u32 	%rd10, %r12, 4;
	add.s64 	%rd11, %rd3, %rd10;
	ld.global.f32 	%f6, [%rd11];
	add.f32 	%f7, %f5, %f6;
	shl.b32 	%r13, %r2, 2;
	mov.u32 	%r14, _ZZ30reduction_shared_coarse_kernelPfPKfiE4smem;
	add.s32 	%r3, %r14, %r13;
	st.shared.f32 	[%r3], %f7;
	setp.lt.u32 	%p1, %r17, 2;
	@%p1 bra 	$L__BB3_4;
$L__BB3_1:
	shr.u32 	%r5, %r17, 1;
	bar.sync 	0;
	setp.ge.u32 	%p2, %r2, %r5;
	@%p2 bra 	$L__BB3_3;
	shl.b32 	%r15, %r5, 2;
	add.s32 	%r16, %r3, %r15;
	ld.shared.f32 	%f8, [%r16];
	ld.shared.f32 	%f9, [%r3];
	add.f32 	%f10, %f8, %f9;
	st.shared.f32 	[%r3], %f10;
$L__BB3_3:
	setp.gt.u32 	%p3, %r17, 3;
	mov.u32 	%r17, %r5;
	@%p3 bra 	$L__BB3_1;
$L__BB3_4:
	setp.ne.s32 	%p4, %r2, 0;
	@%p4 bra 	$L__BB3_6;
	ld.shared.f32 	%f11, [_ZZ30reduction_shared_coarse_kernelPfPKfiE4smem];
	cvta.to.global.u64 	%rd12, %rd1;
	atom.global.add.f32 	%f12, [%rd12], %f11;
$L__BB3_6:
	ret;

}
	// .globl	_Z29reduction_warp_shuffle_kernelPfPKfi
.visible .entry _Z29reduction_warp_shuffle_kernelPfPKfi(
	.param .u64 .ptr .align 1 _Z29reduction_warp_shuffle_kernelPfPKfi_param_0,
	.param .u64 .ptr .align 1 _Z29reduction_warp_shuffle_kernelPfPKfi_param_1,
	.param .u32 _Z29reduction_warp_shuffle_kernelPfPKfi_param_2
)
{
	.reg .pred 	%p<19>;
	.reg .b32 	%r<40>;
	.reg .b32 	%f<42>;
	.reg .b64 	%rd<13>;
	// demoted variable
	.shared .align 4 .b8 _ZZ29reduction_warp_shuffle_kernelPfPKfiE14reduced_values[128];
	ld.param.u64 	%rd2, [_Z29reduction_warp_shuffle_kernelPfPKfi_param_0];
	ld.param.u64 	%rd3, [_Z29reduction_warp_shuffle_kernelPfPKfi_param_1];
	ld.param.u32 	%r8, [_Z29reduction_warp_shuffle_kernelPfPKfi_param_2];
	cvta.to.global.u64 	%rd1, %rd3;
	mov.u32 	%r9, %ctaid.x;
	mov.u32 	%r1, %ntid.x;
	mul.lo.s32 	%r10, %r9, %r1;
	shl.b32 	%r11, %r10, 2;
	mov.u32 	%r2, %tid.x;
	add.s32 	%r3, %r11, %r2;
	setp.ge.s32 	%p1, %r3, %r8;
	mov.f32 	%f38, 0f00000000;
	@%p1 bra 	$L__BB4_2;
	mul.wide.s32 	%rd4, %r3, 4;
	add.s64 	%rd5, %rd1, %rd4;
	ld.global.f32 	%f38, [%rd5];
$L__BB4_2:
	add.s32 	%r4, %r1, %r3;
	setp.ge.u32 	%p2, %r4, %r8;
	@%p2 bra 	$L__BB4_4;
	mul.wide.u32 	%rd6, %r4, 4;
	add.s64 	%rd7, %rd1, %rd6;
	ld.global.f32 	%f14, [%rd7];
	add.f32 	%f38, %f38, %f14;
$L__BB4_4:
	add.s32 	%r5, %r4, %r1;
	setp.ge.u32 	%p3, %r5, %r8;
	@%p3 bra 	$L__BB4_6;
	mul.wide.u32 	%rd8, %r5, 4;
	add.s64 	%rd9, %rd1, %rd8;
	ld.global.f32 	%f15, [%rd9];
	add.f32 	%f38, %f38, %f15;
$L__BB4_6:
	add.s32 	%r6, %r5, %r1;
	setp.ge.u32 	%p4, %r6, %r8;
	@%p4 bra 	$L__BB4_8;
	mul.wide.u32 	%rd10, %r6, 4;
	add.s64 	%rd11, %rd1, %rd10;
	ld.global.f32 	%f16, [%rd11];
	add.f32 	%f38, %f38, %f16;
$L__BB4_8:
	mov.b32 	%r12, %f38;
	shfl.sync.down.b32	%r13|%p5, %r12, 16, 31, -1;
	mov.b32 	%f17, %r13;
	add.f32 	%f18, %f38, %f17;
	mov.b32 	%r14, %f18;
	shfl.sync.down.b32	%r15|%p6, %r14, 8, 31, -1;
	mov.b32 	%f19, %r15;
	add.f32 	%f20, %f18, %f19;
	mov.b32 	%r16, %f20;
	shfl.sync.down.b32	%r17|%p7, %r16, 4, 31, -1;
	mov.b32 	%f21, %r17;
	add.f32 	%f22, %f20, %f21;
	mov.b32 	%r18, %f22;
	shfl.sync.down.b32	%r19|%p8, %r18, 2, 31, -1;
	mov.b32 	%f23, %r19;
	add.f32 	%f24, %f22, %f23;
	mov.b32 	%r20, %f24;
	shfl.sync.down.b32	%r21|%p9, %r20, 1, 31, -1;
	mov.b32 	%f25, %r21;
	add.f32 	%f9, %f24, %f25;
	and.b32  	%r7, %r2, 31;
	setp.ne.s32 	%p10, %r7, 0;
	@%p10 bra 	$L__BB4_10;
	shr.u32 	%r22, %r2, 3;
	mov.u32 	%r23, _ZZ29reduction_warp_shuffle_kernelPfPKfiE14reduced_values;
	add.s32 	%r24, %r23, %r22;
	st.shared.f32 	[%r24], %f9;
$L__BB4_10:
	bar.sync 	0;
	setp.gt.u32 	%p11, %r2, 31;
	@%p11 bra 	$L__BB4_15;
	add.s32 	%r25, %r1, 31;
	shr.u32 	%r26, %r25, 5;
	setp.ge.u32 	%p12, %r7, %r26;
	mov.f32 	%f41, 0f00000000;
	@%p12 bra 	$L__BB4_13;
	shl.b32 	%r27, %r7, 2;
	mov.u32 	%r28, _ZZ29reduction_warp_shuffle_kernelPfPKfiE14reduced_values;
	add.s32 	%r29, %r28, %r27;
	ld.shared.f32 	%f41, [%r29];
$L__BB4_13:
	setp.ne.s32 	%p13, %r7, 0;
	mov.b32 	%r30, %f41;
	shfl.sync.down.b32	%r31|%p14, %r30, 16, 31, -1;
	mov.b32 	%f27, %r31;
	add.f32 	%f28, %f41, %f27;
	mov.b32 	%r32, %f28;
	shfl.sync.down.b32	%r33|%p15, %r32, 8, 31, -1;
	mov.b32 	%f29, %r33;
	add.f32 	%f30, %f28, %f29;
	mov.b32 	%r34, %f30;
	shfl.sync.down.b32	%r35|%p16, %r34, 4, 31, -1;
	mov.b32 	%f31, %r35;
	add.f32 	%f32, %f30, %f31;
	mov.b32 	%r36, %f32;
	shfl.sync.down.b32	%r37|%p17, %r36, 2, 31, -1;
	mov.b32 	%f33, %r37;
	add.f32 	%f34, %f32, %f33;
	mov.b32 	%r38, %f34;
	shfl.sync.down.b32	%r39|%p18, %r38, 1, 31, -1;
	mov.b32 	%f35, %r39;
	add.f32 	%f12, %f34, %f35;
	@%p13 bra 	$L__BB4_15;
	cvta.to.global.u64 	%rd12, %rd2;
	atom.global.add.f32 	%f36, [%rd12], %f12;
$L__BB4_15:
	ret;

}


// ===== COMPILED SASS (sm_100) =====

	.target	sm_100

	.elftype	@"ET_EXEC"


//--------------------- .note.nv.tkinfo           --------------------------
	.section	.note.nv.tkinfo,"",@"SHT_NOTE"
	.sectionflags	@"SHF_NOTE_NV_TKINFO"
	.tkinfo
        /*0018*/ 	.word	0x00000002
        /*0030*/ 	.string	""
        /*0030*/ 	.string	"ptxas"
        /*0030*/ 	.string	"Cuda compilation tools, release 13.0, V13.0.88"
        /*0030*/ 	.string	"Build cuda_13.0.r13.0/compiler.36424714_0"
        /*0030*/ 	.string	"-arch sm_100 -m 64 "



//--------------------- .note.nv.cuinfo           --------------------------
	.section	.note.nv.cuinfo,"",@"SHT_NOTE"
	.sectionflags	@"SHF_NOTE_NV_CUINFO"
        /*0018*/ 	.short	0x0002
        /*001a*/ 	.short	0x0064
        /*001c*/ 	.short	0x0082
	.zero		2


//--------------------- .nv.info                  --------------------------
	.section	.nv.info,"",@"SHT_CUDA_INFO"
	.align	4


	//----- nvinfo : EIATTR_REGCOUNT
	.align		4
        /*0000*/ 	.byte	0x04, 0x2f
        /*0002*/ 	.short	(.L_1 - .L_0)
	.align		4
.L_0:
        /*0004*/ 	.word	index@(_Z22reduction_naive_kernelPfS_i)
        /*0008*/ 	.word	0x0000000e


	//----- nvinfo : EIATTR_FRAME_SIZE
	.align		4
.L_1:
        /*000c*/ 	.byte	0x04, 0x11
        /*000e*/ 	.short	(.L_3 - .L_2)
	.align		4
.L_2:
        /*0010*/ 	.word	index@(_Z22reduction_naive_kernelPfS_i)
        /*0014*/ 	.word	0x00000000


	//----- nvinfo : EIATTR_REGCOUNT
	.align		4
.L_3:
        /*0018*/ 	.byte	0x04, 0x2f
        /*001a*/ 	.short	(.L_5 - .L_4)
	.align		4
.L_4:
        /*001c*/ 	.word	index@(_Z25reduction_improved_kernelPfS_i)
        /*0020*/ 	.word	0x0000000e


	//----- nvinfo : EIATTR_FRAME_SIZE
	.align		4
.L_5:
        /*0024*/ 	.byte	0x04, 0x11
        /*0026*/ 	.short	(.L_7 - .L_6)
	.align		4
.L_6:
        /*0028*/ 	.word	index@(_Z25reduction_improved_kernelPfS_i)
        /*002c*/ 	.word	0x00000000


	//----- nvinfo : EIATTR_REGCOUNT
	.align		4
.L_7:
        /*0030*/ 	.byte	0x04, 0x2f
        /*0032*/ 	.short	(.L_9 - .L_8)
	.align		4
.L_8:
        /*0034*/ 	.word	index@(_Z23reduction_shared_kernelPfPKfi)
        /*0038*/ 	.word	0x0000000c


	//----- nvinfo : EIATTR_FRAME_SIZE
	.align		4
.L_9:
        /*003c*/ 	.byte	0x04, 0x11
        /*003e*/ 	.short	(.L_11 - .L_10)
	.align		4
.L_10:
        /*0040*/ 	.word	index@(_Z23reduction_shared_kernelPfPKfi)
        /*0044*/ 	.word	0x00000000


	//----- nvinfo : EIATTR_REGCOUNT
	.align		4
.L_11:
        /*0048*/ 	.byte	0x04, 0x2f
        /*004a*/ 	.short	(.L_13 - .L_12)
	.align		4
.L_12:
        /*004c*/ 	.word	index@(_Z30reduction_shared_coarse_kernelPfPKfi)
        /*0050*/ 	.word	0x0000000f


	//----- nvinfo : EIATTR_FRAME_SIZE
	.align		4
.L_13:
        /*0054*/ 	.byte	0x04, 0x11
        /*0056*/ 	.short	(.L_15 - .L_14)
	.align		4
.L_14:
        /*0058*/ 	.word	index@(_Z30reduction_shared_coarse_kernelPfPKfi)
        /*005c*/ 	.word	0x00000000


	//----- nvinfo : EIATTR_REGCOUNT
	.align		4
.L_15:
        /*0060*/ 	.byte	0x04, 0x2f
        /*0062*/ 	.short	(.L_17 - .L_16)
	.align		4
.L_16:
        /*0064*/ 	.word	index@(_Z29reduction_warp_shuffle_kernelPfPKfi)
        /*0068*/ 	.word	0x00000014


	//----- nvinfo : EIATTR_FRAME_SIZE
	.align		4
.L_17:
        /*006c*/ 	.byte	0x04, 0x11
        /*006e*/ 	.short	(.L_19 - .L_18)
	.align		4
.L_18:
        /*0070*/ 	.word	index@(_Z29reduction_warp_shuffle_kernelPfPKfi)
        /*0074*/ 	.word	0x00000000


	//----- nvinfo : EIATTR_MIN_STACK_SIZE
	.align		4
.L_19:
        /*0078*/ 	.byte	0x04, 0x12
        /*007a*/ 	.short	(.L_21 - .L_20)
	.align		4
.L_20:
        /*007c*/ 	.word	index@(_Z29reduction_warp_shuffle_kernelPfPKfi)
        /*0080*/ 	.word	0x00000000


	//----- nvinfo : EIATTR_MIN_STACK_SIZE
	.align		4
.L_21:
        /*0084*/ 	.byte	0x04, 0x12
        /*0086*/ 	.short	(.L_23 - .L_22)
	.align		4
.L_22:
        /*0088*/ 	.word	index@(_Z30reduction_shared_coarse_kernelPfPKfi)
        /*008c*/ 	.word	0x00000000


	//----- nvinfo : EIATTR_MIN_STACK_SIZE
	.align		4
.L_23:
        /*0090*/ 	.byte	0x04, 0x12
        /*0092*/ 	.short	(.L_25 - .L_24)
	.align		4
.L_24:
        /*0094*/ 	.word	index@(_Z23reduction_shared_kernelPfPKfi)
        /*0098*/ 	.word	0x00000000


	//----- nvinfo : EIATTR_MIN_STACK_SIZE
	.align		4
.L_25:
        /*009c*/ 	.byte	0x04, 0x12
        /*009e*/ 	.short	(.L_27 - .L_26)
	.align		4
.L_26:
        /*00a0*/ 	.word	index@(_Z25reduction_improved_kernelPfS_i)
        /*00a4*/ 	.word	0x00000000


	//----- nvinfo : EIATTR_MIN_STACK_SIZE
	.align		4
.L_27:
        /*00a8*/ 	.byte	0x04, 0x12
        /*00aa*/ 	.short	(.L_29 - .L_28)
	.align		4
.L_28:
        /*00ac*/ 	.word	index@(_Z22reduction_naive_kernelPfS_i)
        /*00b0*/ 	.word	0x00000000
.L_29:


//--------------------- .nv.compat                --------------------------
	.section	.nv.compat,"",@"SHT_CUDA_COMPAT_INFO"
	.align	4
        /*0000*/ 	.byte	0x02, 0x09, 0x00, 0x00, 0x02, 0x02, 0x01, 0x00, 0x02, 0x05, 0x05, 0x00, 0x03, 0x07, 0x01, 0x01
        /*0010*/ 	.byte	0x02, 0x03, 0x00, 0x00, 0x02, 0x06, 0x01, 0x00, 0x04, 0x0b, 0x08, 0x00, 0x09, 0x00, 0x00, 0x00
        /*0020*/ 	.byte	0x00, 0x00, 0x00, 0x00


//--------------------- .nv.info._Z29reduction_warp_shuffle_kernelPfPKfi --------------------------
	.section	.nv.info._Z29reduction_warp_shuffle_kernelPfPKfi,"",@"SHT_CUDA_INFO"
	.sectionflags	@""
	.align	4


	//----- nvinfo : EIATTR_CUDA_API_VERSION
	.align		4
        /*0000*/ 	.byte	0x04, 0x37
        /*0002*/ 	.short	(.L_31 - .L_30)
.L_30:
        /*0004*/ 	.word	0x00000082


	//----- nvinfo : EIATTR_KPARAM_INFO
	.align		4
.L_31:
        /*0008*/ 	.byte	0x04, 0x17
        /*000a*/ 	.short	(.L_33 - .L_32)
.L_32:
        /*000c*/ 	.word	0x00000000
        /*0010*/ 	.short	0x0002
        /*0012*/ 	.short	0x0010
        /*0014*/ 	.byte	0x00, 0xf0, 0x11, 0x00


	//----- nvinfo : EIATTR_KPARAM_INFO
	.align		4
.L_33:
        /*0018*/ 	.byte	0x04, 0x17
        /*001a*/ 	.short	(.L_35 - .L_34)
.L_34:
        /*001c*/ 	.word	0x00000000
        /*0020*/ 	.short	0x0001
        /*0022*/ 	.short	0x0008
        /*0024*/ 	.byte	0x00, 0xf5, 0x21, 0x00


	//----- nvinfo : EIATTR_KPARAM_INFO
	.align		4
.L_35:
        /*0028*/ 	.byte	0x04, 0x17
        /*002a*/ 	.short	(.L_37 - .L_36)
.L_36:
        /*002c*/ 	.word	0x00000000
        /*0030*/ 	.short	0x0000
        /*0032*/ 	.short	0x0000
        /*0034*/ 	.byte	0x00, 0xf5, 0x21, 0x00


	//----- nvinfo : EIATTR_SPARSE_MMA_MASK
	.align		4
.L_37:
        /*0038*/ 	.byte	0x03, 0x50
        /*003a*/ 	.short	0x0000


	//----- nvinfo : EIATTR_MAXREG_COUNT
	.align		4
        /*003c*/ 	.byte	0x03, 0x1b
        /*003e*/ 	.short	0x00ff


	//----- nvinfo : EIATTR_NUM_BARRIERS
	.align		4
        /*0040*/ 	.byte	0x02, 0x4c
        /*0042*/ 	.byte	0x01
	.zero		1


	//----- nvinfo : EIATTR_MERCURY_ISA_VERSION
	.align		4
        /*0044*/ 	.byte	0x03, 0x5f
        /*0046*/ 	.short	0x0101


	//----- nvinfo : EIATTR_COOP_GROUP_MASK_REGIDS
	.align		4
        /*0048*/ 	.byte	0x04, 0x29
        /*004a*/ 	.short	(.L_39 - .L_38)


	//   ....[0]....
.L_38:
        /*004c*/ 	.word	0xffffffff


	//   ....[1]....
        /*0050*/ 	.word	0xffffffff


	//   ....[2]....
        /*0054*/ 	.word	0xffffffff


	//   ....[3]....
        /*0058*/ 	.word	0xffffffff


	//   ....[4]....
        /*005c*/ 	.word	0xffffffff


	//   ....[5]....
        /*0060*/ 	.word	0xffffffff


	//   ....[6]....
        /*0064*/ 	.word	0xffffffff


	//   ....[7]....
        /*0068*/ 	.word	0xffffffff


	//   ....[8]....
        /*006c*/ 	.word	0xffffffff


	//   ....[9]....
        /*0070*/ 	.word	0xffffffff


	//----- nvinfo : EIATTR_COOP_GROUP_INSTR_OFFSETS
	.align		4
.L_39:
        /*0074*/ 	.byte	0x04, 0x28
        /*0076*/ 	.short	(.L_41 - .L_40)


	//   ....[0]....
.L_40:
        /*0078*/ 	.word	0x00000200


	//   ....[1]....
        /*007c*/ 	.word	0x00000220


	//   ....[2]....
        /*0080*/ 	.word	0x00000240


	//   ....[3]....
        /*0084*/ 	.word	0x00000260


	//   ....[4]....
        /*0088*/ 	.word	0x00000290


	//   ....[5]....
        /*008c*/ 	.word	0x000003c0


	//   ....[6]....
        /*0090*/ 	.word	0x000003e0


	//   ....[7]....
        /*0094*/ 	.word	0x00000400


	//   ....[8]....
        /*0098*/ 	.word	0x00000420


	//   ....[9]....
        /*009c*/ 	.word	0x00000440


	//----- nvinfo : EIATTR_VRC_CTA_INIT_COUNT
	.align		4
.L_41:
        /*00a0*/ 	.byte	0x02, 0x4a
	.zero		1
	.zero		1


	//----- nvinfo : EIATTR_EXIT_INSTR_OFFSETS
	.align		4
        /*00a4*/ 	.byte	0x04, 0x1c
        /*00a6*/ 	.short	(.L_43 - .L_42)


	//   ....[0]....
.L_42:
        /*00a8*/ 	.word	0x00000310


	//   ....[1]....
        /*00ac*/ 	.word	0x00000450


	//   ....[2]....
        /*00b0*/ 	.word	0x00000490


	//----- nvinfo : EIATTR_CBANK_PARAM_SIZE
	.align		4
.L_43:
        /*00b4*/ 	.byte	0x03, 0x19
        /*00b6*/ 	.short	0x0014


	//----- nvinfo : EIATTR_PARAM_CBANK
	.align		4
        /*00b8*/ 	.byte	0x04, 0x0a
        /*00ba*/ 	.short	(.L_45 - .L_44)
	.align		4
.L_44:
        /*00bc*/ 	.word	index@(.nv.constant0._Z29reduction_warp_shuffle_kernelPfPKfi)
        /*00c0*/ 	.short	0x0380
        /*00c2*/ 	.short	0x0014


	//----- nvinfo : EIATTR_SW_WAR
	.align		4
.L_45:
        /*00c4*/ 	.byte	0x04, 0x36
        /*00c6*/ 	.short	(.L_47 - .L_46)
.L_46:
        /*00c8*/ 	.word	0x00000008
.L_47:


//--------------------- .nv.info._Z30reduction_shared_coarse_kernelPfPKfi --------------------------
	.section	.nv.info._Z30reduction_shared_coarse_kernelPfPKfi,"",@"SHT_CUDA_INFO"
	.sectionflags	@""
	.align	4


	//----- nvinfo : EIATTR_CUDA_API_VERSION
	.align		4
        /*0000*/ 	.byte	0x04, 0x37
        /*0002*/ 	.short	(.L_49 - .L_48)
.L_48:
        /*0004*/ 	.word	0x00000082


	//----- nvinfo : EIATTR_KPARAM_INFO
	.align		4
.L_49:
        /*0008*/ 	.byte	0x04, 0x17
        /*000a*/ 	.short	(.L_51 - .L_50)
.L_50:
        /*000c*/ 	.word	0x00000000
        /*0010*/ 	.short	0x0002
        /*0012*/ 	.short	0x0010
        /*0014*/ 	.byte	0x00, 0xf0, 0x11, 0x00


	//----- nvinfo : EIATTR_KPARAM_INFO
	.align		4
.L_51:
        /*0018*/ 	.byte	0x04, 0x17
        /*001a*/ 	.short	(.L_53 - .L_52)
.L_52:
        /*001c*/ 	.word	0x00000000
        /*0020*/ 	.short	0x0001
        /*0022*/ 	.short	0x0008
        /*0024*/ 	.byte	0x00, 0xf5, 0x21, 0x00


	//----- nvinfo : EIATTR_KPARAM_INFO
	.align		4
.L_53:
        /*0028*/ 	.byte	0x04, 0x17
        /*002a*/ 	.short	(.L_55 - .L_54)
.L_54:
        /*002c*/ 	.word	0x00000000
        /*0030*/ 	.short	0x0000
        /*0032*/ 	.short	0x0000
        /*0034*/ 	.byte	0x00, 0xf5, 0x21, 0x00


	//----- nvinfo : EIATTR_SPARSE_MMA_MASK
	.align		4
.L_55:
        /*0038*/ 	.byte	0x03, 0x50
        /*003a*/ 	.short	0x0000


	//----- nvinfo : EIATTR_MAXREG_COUNT
	.align		4
        /*003c*/ 	.byte	0x03, 0x1b
        /*003e*/ 	.short	0x00ff


	//----- nvinfo : EIATTR_NUM_BARRIERS
	.align		4
        /*0040*/ 	.byte	0x02, 0x4c
        /*0042*/ 	.byte	0x01
	.zero		1


	//----- nvinfo : EIATTR_MERCURY_ISA_VERSION
	.align		4
        /*0044*/ 	.byte	0x03, 0x5f
        /*0046*/ 	.short	0x0101


	//----- nvinfo : EIATTR_VRC_CTA_INIT_COUNT
	.align		4
        /*0048*/ 	.byte	0x02, 0x4a
	.zero		1
	.zero		1


	//----- nvinfo : EIATTR_EXIT_INSTR_OFFSETS
	.align		4
        /*004c*/ 	.byte	0x04, 0x1c
        /*004e*/ 	.short	(.L_57 - .L_56)


	//   ....[0]....
.L_56:
        /*0050*/ 	.word	0x000002a0


	//   ....[1]....
        /*0054*/ 	.word	0x00000310


	//----- nvinfo : EIATTR_CBANK_PARAM_SIZE
	.align		4
.L_57:
        /*0058*/ 	.byte	0x03, 0x19
        /*005a*/ 	.short	0x0014


	//----- nvinfo : EIATTR_PARAM_CBANK
	.align		4
        /*005c*/ 	.byte	0x04, 0x0a
        /*005e*/ 	.short	(.L_59 - .L_58)
	.align		4
.L_58:
        /*0060*/ 	.word	index@(.nv.constant0._Z30reduction_shared_coarse_kernelPfPKfi)
        /*0064*/ 	.short	0x0380
        /*0066*/ 	.short	0x0014


	//----- nvinfo : EIATTR_SW_WAR
	.align		4
.L_59:
        /*0068*/ 	.byte	0x04, 0x36
        /*006a*/ 	.short	(.L_61 - .L_60)
.L_60:
        /*006c*/ 	.word	0x00000008
.L_61:


//--------------------- .nv.info._Z23reduction_shared_kernelPfPKfi --------------------------
	.section	.nv.info._Z23reduction_shared_kernelPfPKfi,"",@"SHT_CUDA_INFO"
	.sectionflags	@""
	.align	4


	//----- nvinfo : EIATTR_CUDA_API_VERSION
	.align		4
        /*0000*/ 	.byte	0x04, 0x37
        /*0002*/ 	.short	(.L_63 - .L_62)
.L_62:
        /*0004*/ 	.word	0x00000082


	//----- nvinfo : EIATTR_KPARAM_INFO
	.align		4
.L_63:
        /*0008*/ 	.byte	0x04, 0x17
        /*000a*/ 	.short	(.L_65 - .L_64)
.L_64:
        /*000c*/ 	.word	0x00000000
        /*0010*/ 	.short	0x0002
        /*0012*/ 	.short	0x0010
        /*0014*/ 	.byte	0x00, 0xf0, 0x11, 0x00


	//----- nvinfo : EIATTR_KPARAM_INFO
	.align		4
.L_65:
        /*0018*/ 	.byte	0x04, 0x17
        /*001a*/ 	.short	(.L_67 - .L_66)
.L_66:
        /*001c*/ 	.word	0x00000000
        /*0020*/ 	.short	0x0001
        /*0022*/ 	.short	0x0008
        /*0024*/ 	.byte	0x00, 0xf5, 0x21, 0x00


	//----- nvinfo : EIATTR_KPARAM_INFO
	.align		4
.L_67:
        /*0028*/ 	.byte	0x04, 0x17
        /*002a*/ 	.short	(.L_69 - .L_68)
.L_68:
        /*002c*/ 	.word	0x00000000
        /*0030*/ 	.short	0x0000
        /*0032*/ 	.short	0x0000
        /*0034*/ 	.byte	0x00, 0xf5, 0x21, 0x00


	//----- nvinfo : EIATTR_SPARSE_MMA_MASK
	.align		4
.L_69:
        /*0038*/ 	.byte	0x03, 0x50
        /*003a*/ 	.short	0x0000


	//----- nvinfo : EIATTR_MAXREG_COUNT
	.align		4
        /*003c*/ 	.byte	0x03, 0x1b
        /*003e*/ 	.short	0x00ff


	//----- nvinfo : EIATTR_NUM_BARRIERS
	.align		4
        /*0040*/ 	.byte	0x02, 0x4c
        /*0042*/ 	.byte	0x01
	.zero		1


	//----- nvinfo : EIATTR_MERCURY_ISA_VERSION
	.align		4
        /*0044*/ 	.byte	0x03, 0x5f
        /*0046*/ 	.short	0x0101


	//----- nvinfo : EIATTR_VRC_CTA_INIT_COUNT
	.align		4
        /*0048*/ 	.byte	0x02, 0x4a
	.zero		1
	.zero		1


	//----- nvinfo : EIATTR_EXIT_INSTR_OFFSETS
	.align		4
        /*004c*/ 	.byte	0x04, 0x1c
        /*004e*/ 	.short	(.L_71 - .L_70)


	//   ....[0]....
.L_70:
        /*0050*/ 	.word	0x00000220


	//   ....[1]....
        /*0054*/ 	.word	0x00000290


	//----- nvinfo : EIATTR_CBANK_PARAM_SIZE
	.align		4
.L_71:
        /*0058*/ 	.byte	0x03, 0x19
        /*005a*/ 	.short	0x0014


	//----- nvinfo : EIATTR_PARAM_CBANK
	.align		4
        /*005c*/ 	.byte	0x04, 0x0a
        /*005e*/ 	.short	(.L_73 - .L_72)
	.align		4
.L_72:
        /*0060*/ 	.word	index@(.nv.constant0._Z23reduction_shared_kernelPfPKfi)
        /*0064*/ 	.short	0x0380
        /*0066*/ 	.short	0x0014


	//----- nvinfo : EIATTR_SW_WAR
	.align		4
.L_73:
        /*0068*/ 	.byte	0x04, 0x36
        /*006a*/ 	.short	(.L_75 - .L_74)
.L_74:
        /*006c*/ 	.word	0x00000008
.L_75:


//--------------------- .nv.info._Z25reduction_improved_kernelPfS_i --------------------------
	.section	.nv.info._Z25reduction_improved_kernelPfS_i,"",@"SHT_CUDA_INFO"
	.sectionflags	@""
	.align	4


	//----- nvinfo : EIATTR_CUDA_API_VERSION
	.align		4
        /*0000*/ 	.byte	0x04, 0x37
        /*0002*/ 	.short	(.L_77 - .L_76)
.L_76:
        /*0004*/ 	.word	0x00000082


	//----- nvinfo : EIATTR_KPARAM_INFO
	.align		4
.L_77:
        /*0008*/ 	.byte	0x04, 0x17
        /*000a*/ 	.short	(.L_79 - .L_78)
.L_78:
        /*000c*/ 	.word	0x00000000
        /*0010*/ 	.short	0x0002
        /*0012*/ 	.short	0x0010
        /*0014*/ 	.byte	0x00, 0xf0, 0x11, 0x00


	//----- nvinfo : EIATTR_KPARAM_INFO
	.align		4
.L_79:
        /*0018*/ 	.byte	0x04, 0x17
        /*001a*/ 	.short	(.L_81 - .L_80)
.L_80:
        /*001c*/ 	.word	0x00000000
        /*0020*/ 	.short	0x0001
        /*0022*/ 	.short	0x0008
        /*0024*/ 	.byte	0x00, 0xf5, 0x21, 0x00


	//----- nvinfo : EIATTR_KPARAM_INFO
	.align		4
.L_81:
        /*0028*/ 	.byte	0x04, 0x17
        /*002a*/ 	.short	(.L_83 - .L_82)
.L_82:
        /*002c*/ 	.word	0x00000000
        /*0030*/ 	.short	0x0000
        /*0032*/ 	.short	0x0000
        /*0034*/ 	.byte	0x00, 0xf5, 0x21, 0x00


	//----- nvinfo : EIATTR_SPARSE_MMA_MASK
	.align		4
.L_83:
        /*0038*/ 	.byte	0x03, 0x50
        /*003a*/ 	.short	0x0000


	//----- nvinfo : EIATTR_MAXREG_COUNT
	.align		4
        /*003c*/ 	.byte	0x03, 0x1b
        /*003e*/ 	.short	0x00ff


	//----- nvinfo : EIATTR_NUM_BARRIERS
	.align		4
        /*0040*/ 	.byte	0x02, 0x4c
        /*0042*/ 	.byte	0x01
	.zero		1


	//----- nvinfo : EIATTR_MERCURY_ISA_VERSION
	.align		4
        /*0044*/ 	.byte	0x03, 0x5f
        /*0046*/ 	.short	0x0101


	//----- nvinfo : EIATTR_VRC_CTA_INIT_COUNT
	.align		4
        /*0048*/ 	.byte	0x02, 0x4a
	.zero		1
	.zero		1


	//----- nvinfo : EIATTR_EXIT_INSTR_OFFSETS
	.align		4
        /*004c*/ 	.byte	0x04, 0x1c
        /*004e*/ 	.short	(.L_85 - .L_84)


	//   ....[0]....
.L_84:
        /*0050*/ 	.word	0x000001a0


	//   ....[1]....
        /*0054*/ 	.word	0x00000200


	//----- nvinfo : EIATTR_CRS_STACK_SIZE
	.align		4
.L_85:
        /*0058*/ 	.byte	0x04, 0x1e
        /*005a*/ 	.short	(.L_87 - .L_86)
.L_86:
        /*005c*/ 	.word	0x00000000


	//----- nvinfo : EIATTR_CBANK_PARAM_SIZE
	.align		4
.L_87:
        /*0060*/ 	.byte	0x03, 0x19
        /*0062*/ 	.short	0x0014


	//----- nvinfo : EIATTR_PARAM_CBANK
	.align		4
        /*0064*/ 	.byte	0x04, 0x0a
        /*0066*/ 	.short	(.L_89 - .L_88)
	.align		4
.L_88:
        /*0068*/ 	.word	index@(.nv.constant0._Z25reduction_improved_kernelPfS_i)
        /*006c*/ 	.short	0x0380
        /*006e*/ 	.short	0x0014


	//----- nvinfo : EIATTR_SW_WAR
	.align		4
.L_89:
        /*0070*/ 	.byte	0x04, 0x36
        /*0072*/ 	.short	(.L_91 - .L_90)
.L_90:
        /*0074*/ 	.word	0x00000008
.L_91:


//--------------------- .nv.info._Z22reduction_naive_kernelPfS_i --------------------------
	.section	.nv.info._Z22reduction_naive_kernelPfS_i,"",@"SHT_CUDA_INFO"
	.sectionflags	@""
	.align	4


	//----- nvinfo : EIATTR_CUDA_API_VERSION
	.align		4
        /*0000*/ 	.byte	0x04, 0x37
        /*0002*/ 	.short	(.L_93 - .L_92)
.L_92:
        /*0004*/ 	.word	0x00000082


	//----- nvinfo : EIATTR_KPARAM_INFO
	.align		4
.L_93:
        /*0008*/ 	.byte	0x04, 0x17
        /*000a*/ 	.short	(.L_95 - .L_94)
.L_94:
        /*000c*/ 	.word	0x00000000
        /*0010*/ 	.short	0x0002
        /*0012*/ 	.short	0x0010
        /*0014*/ 	.byte	0x00, 0xf0, 0x11, 0x00


	//----- nvinfo : EIATTR_KPARAM_INFO
	.align		4
.L_95:
        /*0018*/ 	.byte	0x04, 0x17
        /*001a*/ 	.short	(.L_97 - .L_96)
.L_96:
        /*001c*/ 	.word	0x00000000
        /*0020*/ 	.short	0x0001
        /*0022*/ 	.short	0x0008
        /*0024*/ 	.byte	0x00, 0xf5, 0x21, 0x00


	//----- nvinfo : EIATTR_KPARAM_INFO
	.align		4
.L_97:
        /*0028*/ 	.byte	0x04, 0x17
        /*002a*/ 	.short	(.L_99 - .L_98)
.L_98:
        /*002c*/ 	.word	0x00000000
        /*0030*/ 	.short	0x0000
        /*0032*/ 	.short	0x0000
        /*0034*/ 	.byte	0x00, 0xf5, 0x21, 0x00


	//----- nvinfo : EIATTR_SPARSE_MMA_MASK
	.align		4
.L_99:
        /*0038*/ 	.byte	0x03, 0x50
        /*003a*/ 	.short	0x0000


	//----- nvinfo : EIATTR_MAXREG_COUNT
	.align		4
        /*003c*/ 	.byte	0x03, 0x1b
        /*003e*/ 	.short	0x00ff


	//----- nvinfo : EIATTR_NUM_BARRIERS
	.align		4
        /*0040*/ 	.byte	0x02, 0x4c
        /*0042*/ 	.byte	0x01
	.zero		1


	//----- nvinfo : EIATTR_MERCURY_ISA_VERSION
	.align		4
        /*0044*/ 	.byte	0x03, 0x5f
        /*0046*/ 	.short	0x0101


	//----- nvinfo : EIATTR_VRC_CTA_INIT_COUNT
	.align		4
        /*0048*/ 	.byte	0x02, 0x4a
	.zero		1
	.zero		1


	//----- nvinfo : EIATTR_EXIT_INSTR_OFFSETS
	.align		4
        /*004c*/ 	.byte	0x04, 0x1c
        /*004e*/ 	.short	(.L_101 - .L_100)


	//   ....[0]....
.L_100:
        /*0050*/ 	.word	0x000001d0


	//   ....[1]....
        /*0054*/ 	.word	0x00000230


	//----- nvinfo : EIATTR_CRS_STACK_SIZE
	.align		4
.L_101:
        /*0058*/ 	.byte	0x04, 0x1e
        /*005a*/ 	.short	(.L_103 - .L_102)
.L_102:
        /*005c*/ 	.word	0x00000000


	//----- nvinfo : EIATTR_CBANK_PARAM_SIZE
	.align		4
.L_103:
        /*0060*/ 	.byte	0x03, 0x19
        /*0062*/ 	.short	0x0014


	//----- nvinfo : EIATTR_PARAM_CBANK
	.align		4
        /*0064*/ 	.byte	0x04, 0x0a
        /*0066*/ 	.short	(.L_105 - .L_104)
	.align		4
.L_104:
        /*0068*/ 	.word	index@(.nv.constant0._Z22reduction_naive_kernelPfS_i)
        /*006c*/ 	.short	0x0380
        /*006e*/ 	.short	0x0014


	//----- nvinfo : EIATTR_SW_WAR
	.align		4
.L_105:
        /*0070*/ 	.byte	0x04, 0x36
        /*0072*/ 	.short	(.L_107 - .L_106)
.L_106:
        /*0074*/ 	.word	0x00000008
.L_107:


//--------------------- .nv.callgraph             --------------------------
	.section	.nv.callgraph,"",@"SHT_CUDA_CALLGRAPH"
	.align	4
	.sectionentsize	8
	.align		4
        /*0000*/ 	.word	0x00000000
	.align		4
        /*0004*/ 	.word	0xffffffff
	.align		4
        /*0008*/ 	.word	0x00000000
	.align		4
        /*000c*/ 	.word	0xfffffffe
	.align		4
        /*0010*/ 	.word	0x00000000
	.align		4
        /*0014*/ 	.word	0xfffffffd
	.align		4
        /*0018*/ 	.word	0x00000000
	.align		4
        /*001c*/ 	.word	0xfffffffc


//--------------------- .text._Z29reduction_warp_shuffle_kernelPfPKfi --------------------------
	.section	.text._Z29reduction_warp_shuffle_kernelPfPKfi,"ax",@progbits
	.align	128
        .global         _Z29reduction_warp_shuffle_kernelPfPKfi
        .type           _Z29reduction_warp_shuffle_kernelPfPKfi,@function
        .size           _Z29reduction_warp_shuffle_kernelPfPKfi,(.L_x_15 - _Z29reduction_warp_shuffle_kernelPfPKfi)
        .other          _Z29reduction_warp_shuffle_kernelPfPKfi,@"STO_CUDA_ENTRY STV_DEFAULT"
_Z29reduction_warp_shuffle_kernelPfPKfi:
.text._Z29reduction_warp_shuffle_kernelPfPKfi:
[----:B------:R-:W-:Y:S01]  /*0000*/  LDC R1, c[0x0][0x37c] ;  /* 0x0000df00ff017b82 */ /* 0x000fe20000000800 */
[----:B------:R-:W0:Y:S07]  /*0010*/  S2R R4, SR_TID.X ;  /* 0x0000000000047919 */ /* 0x000e2e0000002100 */
[----:B------:R-:W1:Y:S01]  /*0020*/  S2UR UR4, SR_CTAID.X ;  /* 0x00000000000479c3 */ /* 0x000e620000002500 */
[----:B------:R-:W2:Y:S07]  /*0030*/  LDCU UR5, c[0x0][0x390] ;  /* 0x00007200ff0577ac */ /* 0x000eae0008000800 */
[----:B------:R-:W1:Y:S02]  /*0040*/  LDC R0, c[0x0][0x360] ;  /* 0x0000d800ff007b82 */ /* 0x000e640000000800 */
[----:B-1----:R-:W-:-:S05]  /*0050*/  IMAD R3, R0, UR4, RZ ;  /* 0x0000000400037c24 */ /* 0x002fca000f8e02ff */
[----:B0-----:R-:W-:-:S04]  /*0060*/  LEA R5, R3, R4, 0x2 ;  /* 0x0000000403057211 */ /* 0x001fc800078e10ff */
[CC--:B------:R-:W-:Y:S02]  /*0070*/  IADD3 R13, PT, PT, R5.reuse, R0.reuse, RZ ;  /* 0x00000000050d7210 */ /* 0x0c0fe40007ffe0ff */
[----:B--2---:R-:W-:Y:S02]  /*0080*/  ISETP.GE.AND P0, PT, R5, UR5, PT ;  /* 0x0000000505007c0c */ /* 0x004fe4000bf06270 */
[C---:B------:R-:W-:Y:S02]  /*0090*/  IADD3 R15, PT, PT, R13.reuse, R0, RZ ;  /* 0x000000000d0f7210 */ /* 0x040fe40007ffe0ff */
[----:B------:R-:W-:Y:S02]  /*00a0*/  ISETP.GE.U32.AND P1, PT, R13, UR5, PT ;  /* 0x000000050d007c0c */ /* 0x000fe4000bf26070 */
[C---:B------:R-:W-:Y:S01]  /*00b0*/  ISETP.GE.U32.AND P2, PT, R15.reuse, UR5, PT ;  /* 0x000000050f007c0c */ /* 0x040fe2000bf46070 */
[----:B------:R-:W-:-:S05]  /*00c0*/  IMAD.IADD R17, R15, 0x1, R0 ;  /* 0x000000010f117824 */ /* 0x000fca00078e0200 */
[----:B------:R-:W-:Y:S01]  /*00d0*/  ISETP.GE.U32.AND P3, PT, R17, UR5, PT ;  /* 0x0000000511007c0c */ /* 0x000fe2000bf66070 */
[----:B------:R-:W0:Y:S01]  /*00e0*/  @!P0 LDC.64 R6, c[0x0][0x388] ;  /* 0x0000e200ff068b82 */ /* 0x000e220000000a00 */
[----:B------:R-:W1:Y:S07]  /*00f0*/  LDCU.64 UR4, c[0x0][0x358] ;  /* 0x00006b00ff0477ac */ /* 0x000e6e0008000a00 */
[----:B------:R-:W2:Y:S08]  /*0100*/  @!P1 LDC.64 R8, c[0x0][0x388] ;  /* 0x0000e200ff089b82 */ /* 0x000eb00000000a00 */
[----:B------:R-:W3:Y:S08]  /*0110*/  @!P2 LDC.64 R10, c[0x0][0x388] ;  /* 0x0000e200ff0aab82 */ /* 0x000ef00000000a00 */
[----:B------:R-:W4:Y:S01]  /*0120*/  @!P3 LDC.64 R2, c[0x0][0x388] ;  /* 0x0000e200ff02bb82 */ /* 0x000f220000000a00 */
[----:B0-----:R-:W-:-:S04]  /*0130*/  @!P0 IMAD.WIDE R6, R5, 0x4, R6 ;  /* 0x0000000405068825 */ /* 0x001fc800078e0206 */
[----:B------:R-:W-:Y:S02]  /*0140*/  HFMA2 R5, -RZ, RZ, 0, 0 ;  /* 0x00000000ff057431 */ /* 0x000fe400000001ff */
[----:B--2---:R-:W-:-:S04]  /*0150*/  @!P1 IMAD.WIDE.U32 R8, R13, 0x4, R8 ;  /* 0x000000040d089825 */ /* 0x004fc800078e0008 */
[----:B-1----:R-:W2:Y:S01]  /*0160*/  @!P0 LDG.E R5, desc[UR4][R6.64] ;  /* 0x0000000406058981 */ /* 0x002ea2000c1e1900 */
[----:B---3--:R-:W-:-:S03]  /*0170*/  @!P2 IMAD.WIDE.U32 R10, R15, 0x4, R10 ;  /* 0x000000040f0aa825 */ /* 0x008fc600078e000a */
[----:B------:R-:W2:Y:S04]  /*0180*/  @!P1 LDG.E R8, desc[UR4][R8.64] ;  /* 0x0000000408089981 */ /* 0x000ea8000c1e1900 */
[----:B------:R-:W3:Y:S01]  /*0190*/  @!P2 LDG.E R10, desc[UR4][R10.64] ;  /* 0x000000040a0aa981 */ /* 0x000ee2000c1e1900 */
[----:B----4-:R-:W-:-:S06]  /*01a0*/  @!P3 IMAD.WIDE.U32 R2, R17, 0x4, R2 ;  /* 0x000000041102b825 */ /* 0x010fcc00078e0002 */
[----:B------:R0:W4:Y:S02]  /*01b0*/  @!P3 LDG.E R2, desc[UR4][R2.64] ;  /* 0x000000040202b981 */ /* 0x000124000c1e1900 */
[----:B0-----:R-:W-:Y:S01]  /*01c0*/  LOP3.LUT P0, R3, R4, 0x1f, RZ, 0xc0, !PT ;  /* 0x0000001f04037812 */ /* 0x001fe2000780c0ff */
[----:B--2---:R-:W-:-:S04]  /*01d0*/  @!P1 FADD R5, R5, R8 ;  /* 0x0000000805059221 */ /* 0x004fc80000000000 */
[----:B---3--:R-:W-:-:S04]  /*01e0*/  @!P2 FADD R5, R5, R10 ;  /* 0x0000000a0505a221 */ /* 0x008fc80000000000 */
[----:B----4-:R-:W-:-:S05]  /*01f0*/  @!P3 FADD R5, R5, R2 ;  /* 0x000000020505b221 */ /* 0x010fca0000000000 */
[----:B------:R-:W0:Y:S02]  /*0200*/  SHFL.DOWN PT, R12, R5, 0x10, 0x1f ;  /* 0x0a001f00050c7f89 */ /* 0x000e2400000e0000 */
[----:B0-----:R-:W-:-:S05]  /*0210*/  FADD R12, R12, R5 ;  /* 0x000000050c0c7221 */ /* 0x001fca0000000000 */
[----:B------:R-:W0:Y:S02]  /*0220*/  SHFL.DOWN PT, R7, R12, 0x8, 0x1f ;  /* 0x09001f000c077f89 */ /* 0x000e2400000e0000 */
[----:B0-----:R-:W-:-:S05]  /*0230*/  FADD R7, R12, R7 ;  /* 0x000000070c077221 */ /* 0x001fca0000000000 */
[----:B------:R-:W0:Y:S02]  /*0240*/  SHFL.DOWN PT, R6, R7, 0x4, 0x1f ;  /* 0x08801f0007067f89 */ /* 0x000e2400000e0000 */
[----:B0-----:R-:W-:-:S05]  /*0250*/  FADD R6, R7, R6 ;  /* 0x0000000607067221 */ /* 0x001fca0000000000 */
[----:B------:R-:W0:Y:S01]  /*0260*/  SHFL.DOWN PT, R9, R6, 0x2, 0x1f ;  /* 0x08401f0006097f89 */ /* 0x000e2200000e0000 */
[----:B------:R-:W1:Y:S01]  /*0270*/  @!P0 S2R R8, SR_CgaCtaId ;  /* 0x0000000000088919 */ /* 0x000e620000008800 */
[----:B0-----:R-:W-:-:S05]  /*0280*/  FADD R9, R6, R9 ;  /* 0x0000000906097221 */ /* 0x001fca0000000000 */
[----:B------:R-:W0:Y:S01]  /*0290*/  SHFL.DOWN PT, R2, R9, 0x1, 0x1f ;  /* 0x08201f0009027f89 */ /* 0x000e2200000e0000 */
[----:B------:R-:W-:-:S04]  /*02a0*/  @!P0 MOV R5, 0x400 ;  /* 0x0000040000058802 */ /* 0x000fc80000000f00 */
[----:B-1----:R-:W-:-:S04]  /*02b0*/  @!P0 LEA R5, R8, R5, 0x18 ;  /* 0x0000000508058211 */ /* 0x002fc800078ec0ff */
[----:B------:R-:W-:Y:S01]  /*02c0*/  @!P0 LEA.HI R5, R4, R5, RZ, 0x1d ;  /* 0x0000000504058211 */ /* 0x000fe200078fe8ff */
[----:B0-----:R-:W-:-:S05]  /*02d0*/  FADD R2, R9, R2 ;  /* 0x0000000209027221 */ /* 0x001fca0000000000 */
[----:B------:R0:W-:Y:S01]  /*02e0*/  @!P0 STS [R5], R2 ;  /* 0x0000000205008388 */ /* 0x0001e20000000800 */
[----:B------:R-:W-:Y:S01]  /*02f0*/  BAR.SYNC.DEFER_BLOCKING 0x0 ;  /* 0x0000000000007b1d */ /* 0x000fe20000010000 */
[----:B------:R-:W-:-:S13]  /*0300*/  ISETP.GT.U32.AND P1, PT, R4, 0x1f, PT ;  /* 0x0000001f0400780c */ /* 0x000fda0003f24070 */
[----:B0-----:R-:W-:Y:S05]  /*0310*/  @P1 EXIT ;  /* 0x000000000000194d */ /* 0x001fea0003800000 */
[----:B------:R-:W-:-:S05]  /*0320*/  VIADD R0, R0, 0x1f ;  /* 0x0000001f00007836 */ /* 0x000fca0000000000 */
[----:B------:R-:W-:-:S04]  /*0330*/  SHF.R.U32.HI R0, RZ, 0x5, R0 ;  /* 0x00000005ff007819 */ /* 0x000fc80000011600 */
[----:B------:R-:W-:-:S13]  /*0340*/  ISETP.GE.U32.AND P0, PT, R3, R0, PT ;  /* 0x000000000300720c */ /* 0x000fda0003f06070 */
[----:B------:R-:W0:Y:S01]  /*0350*/  @!P0 S2R R5, SR_CgaCtaId ;  /* 0x0000000000058919 */ /* 0x000e220000008800 */
[----:B------:R-:W-:-:S04]  /*0360*/  @!P0 MOV R0, 0x400 ;  /* 0x0000040000008802 */ /* 0x000fc80000000f00 */
[----:B0-----:R-:W-:Y:S02]  /*0370*/  @!P0 LEA R2, R5, R0, 0x18 ;  /* 0x0000000005028211 */ /* 0x001fe400078ec0ff */
[----:B------:R-:W-:Y:S02]  /*0380*/  MOV R0, RZ ;  /* 0x000000ff00007202 */ /* 0x000fe40000000f00 */
[----:B------:R-:W-:-:S05]  /*0390*/  @!P0 LEA R2, R3, R2, 0x2 ;  /* 0x0000000203028211 */ /* 0x000fca00078e10ff */
[----:B------:R-:W0:Y:S01]  /*03a0*/  @!P0 LDS R0, [R2] ;  /* 0x0000000002008984 */ /* 0x000e220000000800 */
[----:B------:R-:W-:-:S03]  /*03b0*/  ISETP.NE.AND P0, PT, R3, RZ, PT ;  /* 0x000000ff0300720c */ /* 0x000fc60003f05270 */
[----:B0-----:R-:W0:Y:S02]  /*03c0*/  SHFL.DOWN PT, R5, R0, 0x10, 0x1f ;  /* 0x0a001f0000057f89 */ /* 0x001e2400000e0000 */
[----:B0-----:R-:W-:-:S05]  /*03d0*/  FADD R5, R5, R0 ;  /* 0x0000000005057221 */ /* 0x001fca0000000000 */
[----:B------:R-:W0:Y:S02]  /*03e0*/  SHFL.DOWN PT, R4, R5, 0x8, 0x1f ;  /* 0x09001f0005047f89 */ /* 0x000e2400000e0000 */
[----:B0-----:R-:W-:-:S05]  /*03f0*/  FADD R4, R5, R4 ;  /* 0x0000000405047221 */ /* 0x001fca0000000000 */
[----:B------:R-:W0:Y:S02]  /*0400*/  SHFL.DOWN PT, R7, R4, 0x4, 0x1f ;  /* 0x08801f0004077f89 */ /* 0x000e2400000e0000 */
[----:B0-----:R-:W-:-:S05]  /*0410*/  FADD R7, R4, R7 ;  /* 0x0000000704077221 */ /* 0x001fca0000000000 */
[----:B------:R-:W0:Y:S02]  /*0420*/  SHFL.DOWN PT, R6, R7, 0x2, 0x1f ;  /* 0x08401f0007067f89 */ /* 0x000e2400000e0000 */
[----:B0-----:R-:W-:-:S05]  /*0430*/  FADD R6, R7, R6 ;  /* 0x0000000607067221 */ /* 0x001fca0000000000 */
[----:B------:R0:W1:Y:S01]  /*0440*/  SHFL.DOWN PT, R9, R6, 0x1, 0x1f ;  /* 0x08201f0006097f89 */ /* 0x00006200000e0000 */
[----:B------:R-:W-:Y:S05]  /*0450*/  @P0 EXIT ;  /* 0x000000000000094d */ /* 0x000fea0003800000 */
[----:B------:R-:W2:Y:S01]  /*0460*/  LDC.64 R2, c[0x0][0x380] ;  /* 0x0000e000ff027b82 */ /* 0x000ea20000000a00 */
[----:B-1----:R-:W-:-:S05]  /*0470*/  FADD R9, R6, R9 ;  /* 0x0000000906097221 */ /* 0x002fca0000000000 */
[----:B--2---:R-:W-:Y:S01]  /*0480*/  REDG.E.ADD.F32.FTZ.RN.STRONG.GPU desc[UR4][R2.64], R9 ;  /* 0x00000009020079a6 */ /* 0x004fe2000c12f304 */
[----:B------:R-:W-:Y:S05]  /*0490*/  EXIT ;  /* 0x000000000000794d */ /* 0x000fea0003800000 */
.L_x_0:
[----:B------:R-:W-:-:S00]  /*04a0*/  BRA `(.L_x_0) ;  /* 0xfffffffc00fc7947 */ /* 0x000fc0000383ffff */
[----:B------:R-:W-:-:S00]  /*04b0*/  NOP ;  /* 0x0000000000007918 */ /* 0x000fc00000000000 */
        /* <DEDUP_REMOVED lines=12> */
.L_x_15:


//--------------------- .text._Z30reduction_shared_coarse_kernelPfPKfi --------------------------
	.section	.text._Z30reduction_shared_coarse_kernelPfPKfi,"ax",@progbits
	.align	128
        .global         _Z30reduction_shared_coarse_kernelPfPKfi
        .type           _Z30reduction_shared_coarse_kernelPfPKfi,@function
        .size           _Z30reduction_shared_coarse_kernelPfPKfi,(.L_x_16 - _Z30reduction_shared_coarse_kernelPfPKfi)
        .other          _Z30reduction_shared_coarse_kernelPfPKfi,@"STO_CUDA_ENTRY STV_DEFAULT"
_Z30reduction_shared_coarse_kernelPfPKfi:
.text._Z30reduction_shared_coarse_kernelPfPKfi:
[----:B------:R-:W-:Y:S01]  /*0000*/  LDC R1, c[0x0][0x37c] ;  /* 0x0000df00ff017b82 */ /* 0x000fe20000000800 */
[----:B------:R-:W0:Y:S07]  /*0010*/  S2R R0, SR_TID.X ;  /* 0x0000000000007919 */ /* 0x000e2e0000002100 */
[----:B------:R-:W1:Y:S01]  /*0020*/  S2UR UR4, SR_CTAID.X ;  /* 0x00000000000479c3 */ /* 0x000e620000002500 */
[----:B------:R-:W2:Y:S07]  /*0030*/  LDCU.64 UR6, c[0x0][0x358] ;  /* 0x00006b00ff0677ac */ /* 0x000eae0008000a00 */
[----:B------:R-:W1:Y:S08]  /*0040*/  LDC R12, c[0x0][0x360] ;  /* 0x0000d800ff0c7b82 */ /* 0x000e700000000800 */
[----:B------:R-:W3:Y:S01]  /*0050*/  LDC.64 R8, c[0x0][0x388] ;  /* 0x0000e200ff087b82 */ /* 0x000ee20000000a00 */
[----:B-1----:R-:W-:-:S05]  /*0060*/  IMAD R3, R12, UR4, RZ ;  /* 0x000000040c037c24 */ /* 0x002fca000f8e02ff */
[----:B0-----:R-:W-:-:S04]  /*0070*/  LEA R3, R3, R0, 0x2 ;  /* 0x0000000003037211 */ /* 0x001fc800078e10ff */
[C---:B------:R-:W-:Y:S01]  /*0080*/  IADD3 R5, PT, PT, R3.reuse, R12, RZ ;  /* 0x0000000c03057210 */ /* 0x040fe20007ffe0ff */
[----:B---3--:R-:W-:-:S04]  /*0090*/  IMAD.WIDE R2, R3, 0x4, R8 ;  /* 0x0000000403027825 */ /* 0x008fc800078e0208 */
[C---:B------:R-:W-:Y:S02]  /*00a0*/  IMAD.IADD R7, R5.reuse, 0x1, R12 ;  /* 0x0000000105077824 */ /* 0x040fe400078e020c */
[--C-:B------:R-:W-:Y:S01]  /*00b0*/  IMAD.WIDE.U32 R4, R5, 0x4, R8.reuse ;  /* 0x0000000405047825 */ /* 0x100fe200078e0008 */
[----:B--2---:R0:W2:Y:S02]  /*00c0*/  LDG.E R2, desc[UR6][R2.64] ;  /* 0x0000000602027981 */ /* 0x0040a4000c1e1900 */
[C---:B------:R-:W-:Y:S01]  /*00d0*/  IADD3 R11, PT, PT, R7.reuse, R12, RZ ;  /* 0x0000000c070b7210 */ /* 0x040fe20007ffe0ff */
[--C-:B------:R-:W-:Y:S02]  /*00e0*/  IMAD.WIDE.U32 R6, R7, 0x4, R8.reuse ;  /* 0x0000000407067825 */ /* 0x100fe400078e0008 */
[----:B------:R-:W2:Y:S02]  /*00f0*/  LDG.E R5, desc[UR6][R4.64] ;  /* 0x0000000604057981 */ /* 0x000ea4000c1e1900 */
[----:B------:R-:W-:-:S02]  /*0100*/  IMAD.WIDE.U32 R8, R11, 0x4, R8 ;  /* 0x000000040b087825 */ /* 0x000fc400078e0008 */
[----:B------:R-:W3:Y:S04]  /*0110*/  LDG.E R7, desc[UR6][R6.64] ;  /* 0x0000000606077981 */ /* 0x000ee8000c1e1900 */
[----:B------:R-:W4:Y:S01]  /*0120*/  LDG.E R9, desc[UR6][R8.64] ;  /* 0x0000000608097981 */ /* 0x000f22000c1e1900 */
[----:B------:R-:W1:Y:S01]  /*0130*/  S2UR UR5, SR_CgaCtaId ;  /* 0x00000000000579c3 */ /* 0x000e620000008800 */
[----:B------:R-:W-:Y:S01]  /*0140*/  UMOV UR4, 0x400 ;  /* 0x0000040000047882 */ /* 0x000fe20000000000 */
[----:B------:R-:W-:Y:S02]  /*0150*/  ISETP.GE.U32.AND P1, PT, R12, 0x2, PT ;  /* 0x000000020c00780c */ /* 0x000fe40003f26070 */
[----:B------:R-:W-:Y:S01]  /*0160*/  ISETP.NE.AND P0, PT, R0, RZ, PT ;  /* 0x000000ff0000720c */ /* 0x000fe20003f05270 */
[----:B-1----:R-:W-:-:S06]  /*0170*/  ULEA UR4, UR5, UR4, 0x18 ;  /* 0x0000000405047291 */ /* 0x002fcc000f8ec0ff */
[----:B0-----:R-:W-:Y:S01]  /*0180*/  LEA R3, R0, UR4, 0x2 ;  /* 0x0000000400037c11 */ /* 0x001fe2000f8e10ff */
[----:B--2---:R-:W-:-:S04]  /*0190*/  FADD R10, R2, R5 ;  /* 0x00000005020a7221 */ /* 0x004fc80000000000 */
[----:B---3--:R-:W-:-:S04]  /*01a0*/  FADD R10, R10, R7 ;  /* 0x000000070a0a7221 */ /* 0x008fc80000000000 */
[----:B----4-:R-:W-:-:S05]  /*01b0*/  FADD R10, R10, R9 ;  /* 0x000000090a0a7221 */ /* 0x010fca0000000000 */
[----:B------:R0:W-:Y:S01]  /*01c0*/  STS [R3], R10 ;  /* 0x0000000a03007388 */ /* 0x0001e20000000800 */
[----:B------:R-:W-:Y:S05]  /*01d0*/  @!P1 BRA `(.L_x_1) ;  /* 0x0000000000309947 */ /* 0x000fea0003800000 */
[----:B------:R-:W-:-:S07]  /*01e0*/  IMAD.MOV.U32 R2, RZ, RZ, R12 ;  /* 0x000000ffff027224 */ /* 0x000fce00078e000c */
.L_x_2:
[----:B------:R-:W-:Y:S01]  /*01f0*/  BAR.SYNC.DEFER_BLOCKING 0x0 ;  /* 0x0000000000007b1d */ /* 0x000fe20000010000 */
[----:B------:R-:W-:-:S04]  /*0200*/  SHF.R.U32.HI R7, RZ, 0x1, R2 ;  /* 0x00000001ff077819 */ /* 0x000fc80000011602 */
[----:B------:R-:W-:-:S13]  /*0210*/  ISETP.GE.U32.AND P1, PT, R0, R7, PT ;  /* 0x000000070000720c */ /* 0x000fda0003f26070 */
[----:B------:R-:W-:Y:S01]  /*0220*/  @!P1 LEA R4, R7, R3, 0x2 ;  /* 0x0000000307049211 */ /* 0x000fe200078e10ff */
[----:B------:R-:W-:Y:S05]  /*0230*/  @!P1 LDS R5, [R3] ;  /* 0x0000000003059984 */ /* 0x000fea0000000800 */
[----:B------:R-:W1:Y:S02]  /*0240*/  @!P1 LDS R4, [R4] ;  /* 0x0000000004049984 */ /* 0x000e640000000800 */
[----:B-1----:R-:W-:-:S05]  /*0250*/  @!P1 FADD R6, R4, R5 ;  /* 0x0000000504069221 */ /* 0x002fca0000000000 */
[----:B------:R1:W-:Y:S01]  /*0260*/  @!P1 STS [R3], R6 ;  /* 0x0000000603009388 */ /* 0x0003e20000000800 */
[----:B------:R-:W-:Y:S02]  /*0270*/  ISETP.GT.U32.AND P1, PT, R2, 0x3, PT ;  /* 0x000000030200780c */ /* 0x000fe40003f24070 */
[----:B------:R-:W-:-:S11]  /*0280*/  MOV R2, R7 ;  /* 0x0000000700027202 */ /* 0x000fd60000000f00 */
[----:B-1----:R-:W-:Y:S05]  /*0290*/  @P1 BRA `(.L_x_2) ;  /* 0xfffffffc00d41947 */ /* 0x002fea000383ffff */
.L_x_1:
[----:B------:R-:W-:Y:S05]  /*02a0*/  @P0 EXIT ;  /* 0x000000000000094d */ /* 0x000fea0003800000 */
[----:B------:R-:W1:Y:S01]  /*02b0*/  S2UR UR5, SR_CgaCtaId ;  /* 0x00000000000579c3 */ /* 0x000e620000008800 */
[----:B------:R-:W-:-:S07]  /*02c0*/  UMOV UR4, 0x400 ;  /* 0x0000040000047882 */ /* 0x000fce0000000000 */
[----:B0-----:R-:W0:Y:S01]  /*02d0*/  LDC.64 R2, c[0x0][0x380] ;  /* 0x0000e000ff027b82 */ /* 0x001e220000000a00 */
[----:B-1----:R-:W-:-:S09]  /*02e0*/  ULEA UR4, UR5, UR4, 0x18 ;  /* 0x0000000405047291 */ /* 0x002fd2000f8ec0ff */
[----:B------:R-:W0:Y:S04]  /*02f0*/  LDS R5, [UR4] ;  /* 0x00000004ff057984 */ /* 0x000e280008000800 */
[----:B0-----:R-:W-:Y:S01]  /*0300*/  REDG.E.ADD.F32.FTZ.RN.STRONG.GPU desc[UR6][R2.64], R5 ;  /* 0x00000005020079a6 */ /* 0x001fe2000c12f306 */
[----:B------:R-:W-:Y:S05]  /*0310*/  EXIT ;  /* 0x000000000000794d */ /* 0x000fea0003800000 */
.L_x_3:
        /* <DEDUP_REMOVED lines=14> */
.L_x_16:


//--------------------- .text._Z23reduction_shared_kernelPfPKfi --------------------------
	.section	.text._Z23reduction_shared_kernelPfPKfi,"ax",@progbits
	.align	128
        .global         _Z23reduction_shared_kernelPfPKfi
        .type           _Z23reduction_shared_kernelPfPKfi,@function
        .size           _Z23reduction_shared_kernelPfPKfi,(.L_x_17 - _Z23reduction_shared_kernelPfPKfi)
        .other          _Z23reduction_shared_kernelPfPKfi,@"STO_CUDA_ENTRY STV_DEFAULT"
_Z23reduction_shared_kernelPfPKfi:
.text._Z23reduction_shared_kernelPfPKfi:
[----:B------:R-:W-:Y:S01]  /*0000*/  LDC R1, c[0x0][0x37c] ;  /* 0x0000df00ff017b82 */ /* 0x000fe20000000800 */
[----:B------:R-:W0:Y:S01]  /*0010*/  S2R R0, SR_CTAID.X ;  /* 0x0000000000007919 */ /* 0x000e220000002500 */
[----:B------:R-:W0:Y:S06]  /*0020*/  LDCU UR8, c[0x0][0x360] ;  /* 0x00006c00ff0877ac */ /* 0x000e2c0008000800 */
[----:B------:R-:W1:Y:S01]  /*0030*/  LDC.64 R4, c[0x0][0x388] ;  /* 0x0000e200ff047b82 */ /* 0x000e620000000a00 */
[----:B------:R-:W2:Y:S01]  /*0040*/  S2R R9, SR_TID.X ;  /* 0x0000000000097919 */ /* 0x000ea20000002100 */
[----:B------:R-:W3:Y:S01]  /*0050*/  LDCU.64 UR6, c[0x0][0x358] ;  /* 0x00006b00ff0677ac */ /* 0x000ee20008000a00 */
[----:B0-----:R-:W-:-:S05]  /*0060*/  IMAD R0, R0, UR8, RZ ;  /* 0x0000000800007c24 */ /* 0x001fca000f8e02ff */
[----:B--2---:R-:W-:-:S04]  /*0070*/  LEA R3, R0, R9, 0x1 ;  /* 0x0000000900037211 */ /* 0x004fc800078e08ff */
[C---:B------:R-:W-:Y:S01]  /*0080*/  IADD3 R7, PT, PT, R3.reuse, UR8, RZ ;  /* 0x0000000803077c10 */ /* 0x040fe2000fffe0ff */
[----:B-1----:R-:W-:-:S04]  /*0090*/  IMAD.WIDE.U32 R2, R3, 0x4, R4 ;  /* 0x0000000403027825 */ /* 0x002fc800078e0004 */
[----:B------:R-:W-:Y:S02]  /*00a0*/  IMAD.WIDE.U32 R4, R7, 0x4, R4 ;  /* 0x0000000407047825 */ /* 0x000fe400078e0004 */
[----:B---3--:R-:W2:Y:S04]  /*00b0*/  LDG.E R2, desc[UR6][R2.64] ;  /* 0x0000000602027981 */ /* 0x008ea8000c1e1900 */
[----:B------:R-:W2:Y:S01]  /*00c0*/  LDG.E R5, desc[UR6][R4.64] ;  /* 0x0000000604057981 */ /* 0x000ea2000c1e1900 */
[----:B------:R-:W0:Y:S01]  /*00d0*/  S2UR UR5, SR_CgaCtaId ;  /* 0x00000000000579c3 */ /* 0x000e220000008800 */
[----:B------:R-:W-:Y:S01]  /*00e0*/  UMOV UR4, 0x400 ;  /* 0x0000040000047882 */ /* 0x000fe20000000000 */
[----:B------:R-:W-:Y:S01]  /*00f0*/  UISETP.GE.U32.AND UP0, UPT, UR8, 0x2, UPT ;  /* 0x000000020800788c */ /* 0x000fe2000bf06070 */
[----:B------:R-:W-:Y:S01]  /*0100*/  ISETP.NE.AND P0, PT, R9, RZ, PT ;  /* 0x000000ff0900720c */ /* 0x000fe20003f05270 */
[----:B0-----:R-:W-:-:S06]  /*0110*/  ULEA UR4, UR5, UR4, 0x18 ;  /* 0x0000000405047291 */ /* 0x001fcc000f8ec0ff */
[----:B------:R-:W-:Y:S01]  /*0120*/  LEA R7, R9, UR4, 0x2 ;  /* 0x0000000409077c11 */ /* 0x000fe2000f8e10ff */
[----:B--2---:R-:W-:-:S05]  /*0130*/  FADD R0, R2, R5 ;  /* 0x0000000502007221 */ /* 0x004fca0000000000 */
[----:B------:R0:W-:Y:S01]  /*0140*/  STS [R7], R0 ;  /* 0x0000000007007388 */ /* 0x0001e20000000800 */
[----:B------:R-:W-:Y:S05]  /*0150*/  BRA.U !UP0, `(.L_x_4) ;  /* 0x0000000108307547 */ /* 0x000fea000b800000 */
[----:B0-----:R-:W-:-:S07]  /*0160*/  IMAD.U32 R0, RZ, RZ, UR8 ;  /* 0x00000008ff007e24 */ /* 0x001fce000f8e00ff */
.L_x_5:
[----:B------:R-:W-:Y:S01]  /*0170*/  BAR.SYNC.DEFER_BLOCKING 0x0 ;  /* 0x0000000000007b1d */ /* 0x000fe20000010000 */
[----:B------:R-:W-:-:S04]  /*0180*/  SHF.R.U32.HI R6, RZ, 0x1, R0 ;  /* 0x00000001ff067819 */ /* 0x000fc80000011600 */
[----:B------:R-:W-:-:S13]  /*0190*/  ISETP.GE.U32.AND P1, PT, R9, R6, PT ;  /* 0x000000060900720c */ /* 0x000fda0003f26070 */
[----:B------:R-:W-:Y:S01]  /*01a0*/  @!P1 LEA R2, R6, R7, 0x2 ;  /* 0x0000000706029211 */ /* 0x000fe200078e10ff */
[----:B------:R-:W-:Y:S05]  /*01b0*/  @!P1 LDS R3, [R7] ;  /* 0x0000000007039984 */ /* 0x000fea0000000800 */
[----:B------:R-:W0:Y:S02]  /*01c0*/  @!P1 LDS R2, [R2] ;  /* 0x0000000002029984 */ /* 0x000e240000000800 */
[----:B0-----:R-:W-:-:S05]  /*01d0*/  @!P1 FADD R4, R2, R3 ;  /* 0x0000000302049221 */ /* 0x001fca0000000000 */
[----:B------:R1:W-:Y:S01]  /*01e0*/  @!P1 STS [R7], R4 ;  /* 0x0000000407009388 */ /* 0x0003e20000000800 */
[----:B------:R-:W-:Y:S01]  /*01f0*/  ISETP.GT.U32.AND P1, PT, R0, 0x3, PT ;  /* 0x000000030000780c */ /* 0x000fe20003f24070 */
[----:B------:R-:W-:-:S12]  /*0200*/  IMAD.MOV.U32 R0, RZ, RZ, R6 ;  /* 0x000000ffff007224 */ /* 0x000fd800078e0006 */
[----:B-1----:R-:W-:Y:S05]  /*0210*/  @P1 BRA `(.L_x_5) ;  /* 0xfffffffc00d41947 */ /* 0x002fea000383ffff */
.L_x_4:
[----:B------:R-:W-:Y:S05]  /*0220*/  @P0 EXIT ;  /* 0x000000000000094d */ /* 0x000fea0003800000 */
[----:B------:R-:W1:Y:S01]  /*0230*/  S2UR UR5, SR_CgaCtaId ;  /* 0x00000000000579c3 */ /* 0x000e620000008800 */
[----:B------:R-:W-:-:S07]  /*0240*/  UMOV UR4, 0x400 ;  /* 0x0000040000047882 */ /* 0x000fce0000000000 */
[----:B------:R-:W2:Y:S01]  /*0250*/  LDC.64 R2, c[0x0][0x380] ;  /* 0x0000e000ff027b82 */ /* 0x000ea20000000a00 */
[----:B-1----:R-:W-:-:S09]  /*0260*/  ULEA UR4, UR5, UR4, 0x18 ;  /* 0x0000000405047291 */ /* 0x002fd2000f8ec0ff */
[----:B------:R-:W2:Y:S04]  /*0270*/  LDS R5, [UR4] ;  /* 0x00000004ff057984 */ /* 0x000ea80008000800 */
[----:B--2---:R-:W-:Y:S01]  /*0280*/  REDG.E.ADD.F32.FTZ.RN.STRONG.GPU desc[UR6][R2.64], R5 ;  /* 0x00000005020079a6 */ /* 0x004fe2000c12f306 */
[----:B------:R-:W-:Y:S05]  /*0290*/  EXIT ;  /* 0x000000000000794d */ /* 0x000fea0003800000 */
.L_x_6:
        /* <DEDUP_REMOVED lines=14> */
.L_x_17:


//--------------------- .text._Z25reduction_improved_kernelPfS_i --------------------------
	.section	.text._Z25reduction_improved_kernelPfS_i,"ax",@progbits
	.align	128
        .global         _Z25reduction_improved_kernelPfS_i
        .type           _Z25reduction_improved_kernelPfS_i,@function
        .size           _Z25reduction_improved_kernelPfS_i,(.L_x_18 - _Z25reduction_improved_kernelPfS_i)
        .other          _Z25reduction_improved_kernelPfS_i,@"STO_CUDA_ENTRY STV_DEFAULT"
_Z25reduction_improved_kernelPfS_i:
.text._Z25reduction_improved_kernelPfS_i:
[----:B------:R-:W-:Y:S01]  /*0000*/  LDC R1, c[0x0][0x37c] ;  /* 0x0000df00ff017b82 */ /* 0x000fe20000000800 */
[----:B------:R-:W0:Y:S01]  /*0010*/  S2R R0, SR_CTAID.X ;  /* 0x0000000000007919 */ /* 0x000e220000002500 */
[----:B------:R-:W1:Y:S06]  /*0020*/  LDCU UR6, c[0x0][0x360] ;  /* 0x00006c00ff0677ac */ /* 0x000e6c0008000800 */
[----:B------:R-:W2:Y:S01]  /*0030*/  LDC.64 R2, c[0x0][0x388] ;  /* 0x0000e200ff027b82 */ /* 0x000ea20000000a00 */
[----:B------:R-:W3:Y:S01]  /*0040*/  S2R R6, SR_TID.X ;  /* 0x0000000000067919 */ /* 0x000ee20000002100 */
[----:B------:R-:W4:Y:S01]  /*0050*/  LDCU.64 UR4, c[0x0][0x358] ;  /* 0x00006b00ff0477ac */ /* 0x000f220008000a00 */
[----:B-1----:R-:W-:Y:S01]  /*0060*/  MOV R9, UR6 ;  /* 0x0000000600097c02 */ /* 0x002fe20008000f00 */
[----:B0-----:R-:W-:-:S04]  /*0070*/  IMAD R0, R0, UR6, RZ ;  /* 0x0000000600007c24 */ /* 0x001fc8000f8e02ff */
[----:B------:R-:W-:-:S04]  /*0080*/  IMAD.SHL.U32 R7, R0, 0x2, RZ ;  /* 0x0000000200077824 */ /* 0x000fc800078e00ff */
[----:B---3--:R-:W-:-:S04]  /*0090*/  IMAD.IADD R5, R7, 0x1, R6 ;  /* 0x0000000107057824 */ /* 0x008fc800078e0206 */
[----:B--2-4-:R-:W-:-:S07]  /*00a0*/  IMAD.WIDE R2, R5, 0x4, R2 ;  /* 0x0000000405027825 */ /* 0x014fce00078e0202 */
.L_x_9:
[----:B------:R-:W-:Y:S01]  /*00b0*/  ISETP.GE.U32.AND P0, PT, R6, R9, PT ;  /* 0x000000090600720c */ /* 0x000fe20003f06070 */
[----:B------:R-:W-:-:S12]  /*00c0*/  BSSY.RECONVERGENT B0, `(.L_x_7) ;  /* 0x0000008000007945 */ /* 0x000fd80003800200 */
[----:B0-----:R-:W-:Y:S05]  /*00d0*/  @P0 BRA `(.L_x_8) ;  /* 0x0000000000180947 */ /* 0x001fea0003800000 */
[----:B------:R-:W-:Y:S01]  /*00e0*/  LEA R4, P0, R9, R2, 0x2 ;  /* 0x0000000209047211 */ /* 0x000fe200078010ff */
[----:B------:R-:W2:Y:S03]  /*00f0*/  LDG.E R11, desc[UR4][R2.64] ;  /* 0x00000004020b7981 */ /* 0x000ea6000c1e1900 */
[----:B------:R-:W-:-:S05]  /*0100*/  IADD3.X R5, PT, PT, RZ, R3, RZ, P0, !PT ;  /* 0x00000003ff057210 */ /* 0x000fca00007fe4ff */
[----:B------:R-:W2:Y:S02]  /*0110*/  LDG.E R4, desc[UR4][R4.64] ;  /* 0x0000000404047981 */ /* 0x000ea4000c1e1900 */
[----:B--2---:R-:W-:-:S05]  /*0120*/  FADD R11, R4, R11 ;  /* 0x0000000b040b7221 */ /* 0x004fca0000000000 */
[----:B------:R0:W-:Y:S02]  /*0130*/  STG.E desc[UR4][R2.64], R11 ;  /* 0x0000000b02007986 */ /* 0x0001e4000c101904 */
.L_x_8:
[----:B------:R-:W-:Y:S05]  /*0140*/  BSYNC.RECONVERGENT B0 ;  /* 0x0000000000007941 */ /* 0x000fea0003800200 */
.L_x_7:
[----:B------:R-:W-:Y:S01]  /*0150*/  BAR.SYNC.DEFER_BLOCKING 0x0 ;  /* 0x0000000000007b1d */ /* 0x000fe20000010000 */
[----:B------:R-:W-:Y:S02]  /*0160*/  ISETP.GT.U32.AND P0, PT, R9, 0x1, PT ;  /* 0x000000010900780c */ /* 0x000fe40003f04070 */
[----:B------:R-:W-:-:S11]  /*0170*/  SHF.R.U32.HI R9, RZ, 0x1, R9 ;  /* 0x00000001ff097819 */ /* 0x000fd60000011609 */
[----:B------:R-:W-:Y:S05]  /*0180*/  @P0 BRA `(.L_x_9) ;  /* 0xfffffffc00c80947 */ /* 0x000fea000383ffff */
[----:B------:R-:W-:-:S13]  /*0190*/  ISETP.NE.AND P0, PT, R6, RZ, PT ;  /* 0x000000ff0600720c */ /* 0x000fda0003f05270 */
[----:B------:R-:W-:Y:S05]  /*01a0*/  @P0 EXIT ;  /* 0x000000000000094d */ /* 0x000fea0003800000 */
[----:B0-----:R-:W0:Y:S02]  /*01b0*/  LDC.64 R2, c[0x0][0x388] ;  /* 0x0000e200ff027b82 */ /* 0x001e240000000a00 */
[----:B0-----:R-:W-:-:S06]  /*01c0*/  IMAD.WIDE R2, R7, 0x4, R2 ;  /* 0x0000000407027825 */ /* 0x001fcc00078e0202 */
[----:B------:R-:W2:Y:S01]  /*01d0*/  LDG.E R3, desc[UR4][R2.64] ;  /* 0x0000000402037981 */ /* 0x000ea2000c1e1900 */
[----:B------:R-:W2:Y:S03]  /*01e0*/  LDC.64 R4, c[0x0][0x380] ;  /* 0x0000e000ff047b82 */ /* 0x000ea60000000a00 */
[----:B--2---:R-:W-:Y:S01]  /*01f0*/  REDG.E.ADD.F32.FTZ.RN.STRONG.GPU desc[UR4][R4.64], R3 ;  /* 0x00000003040079a6 */ /* 0x004fe2000c12f304 */
[----:B------:R-:W-:Y:S05]  /*0200*/  EXIT ;  /* 0x000000000000794d */ /* 0x000fea0003800000 */
.L_x_10:
        /* <DEDUP_REMOVED lines=15> */
.L_x_18:


//--------------------- .text._Z22reduction_naive_kernelPfS_i --------------------------
	.section	.text._Z22reduction_naive_kernelPfS_i,"ax",@progbits
	.align	128
        .global         _Z22reduction_naive_kernelPfS_i
        .type           _Z22reduction_naive_kernelPfS_i,@function
        .size           _Z22reduction_naive_kernelPfS_i,(.L_x_19 - _Z22reduction_naive_kernelPfS_i)
        .other          _Z22reduction_naive_kernelPfS_i,@"STO_CUDA_ENTRY STV_DEFAULT"
_Z22reduction_naive_kernelPfS_i:
.text._Z22reduction_naive_kernelPfS_i:
[----:B------:R-:W-:Y:S01]  /*0000*/  LDC R1, c[0x0][0x37c] ;  /* 0x0000df00ff017b82 */ /* 0x000fe20000000800 */
[----:B------:R-:W0:Y:S01]  /*0010*/  S2R R0, SR_CTAID.X ;  /* 0x0000000000007919 */ /* 0x000e220000002500 */
[----:B------:R-:W0:Y:S06]  /*0020*/  LDCU UR6, c[0x0][0x360] ;  /* 0x00006c00ff0677ac */ /* 0x000e2c0008000800 */
[----:B------:R-:W1:Y:S01]  /*0030*/  LDC.64 R2, c[0x0][0x388] ;  /* 0x0000e200ff027b82 */ /* 0x000e620000000a00 */
[----:B------:R-:W2:Y:S01]  /*0040*/  S2R R6, SR_TID.X ;  /* 0x0000000000067919 */ /* 0x000ea20000002100 */
[----:B------:R-:W3:Y:S01]  /*0050*/  LDCU.64 UR4, c[0x0][0x358] ;  /* 0x00006b00ff0477ac */ /* 0x000ee20008000a00 */
[----:B------:R-:W4:Y:S01]  /*0060*/  LDCU UR7, c[0x0][0x390] ;  /* 0x00007200ff0777ac */ /* 0x000f220008000800 */
[----:B0-----:R-:W-:-:S05]  /*0070*/  IMAD R0, R0, UR6, RZ ;  /* 0x0000000600007c24 */ /* 0x001fca000f8e02ff */
[----:B------:R-:W-:Y:S01]  /*0080*/  SHF.L.U32 R7, R0, 0x1, RZ ;  /* 0x0000000100077819 */ /* 0x000fe200000006ff */
[----:B------:R-:W-:-:S03]  /*0090*/  HFMA2 R0, -RZ, RZ, 0, 5.9604644775390625e-08 ;  /* 0x00000001ff007431 */ /* 0x000fc600000001ff */
[----:B--2---:R-:W-:-:S05]  /*00a0*/  LEA R9, R6, R7, 0x1 ;  /* 0x0000000706097211 */ /* 0x004fca00078e08ff */
[----:B-1-34-:R-:W-:-:S07]  /*00b0*/  IMAD.WIDE R2, R9, 0x4, R2 ;  /* 0x0000000409027825 */ /* 0x01afce00078e0202 */
.L_x_13:
[----:B------:R-:W-:Y:S01]  /*00c0*/  VIADD R4, R0, 0xffffffff ;  /* 0xffffffff00047836 */ /* 0x000fe20000000000 */
[----:B------:R-:W-:Y:S01]  /*00d0*/  IADD3 R5, PT, PT, R9, R0, RZ ;  /* 0x0000000009057210 */ /* 0x000fe20007ffe0ff */
[----:B------:R-:W-:Y:S03]  /*00e0*/  BSSY.RECONVERGENT B0, `(.L_x_11) ;  /* 0x0000009000007945 */ /* 0x000fe60003800200 */
[----:B------:R-:W-:-:S04]  /*00f0*/  LOP3.LUT P0, RZ, R4, R6, RZ, 0xc0, !PT ;  /* 0x0000000604ff7212 */ /* 0x000fc8000780c0ff */
[----:B------:R-:W-:-:S13]  /*0100*/  ISETP.GE.OR P0, PT, R5, UR7, P0 ;  /* 0x0000000705007c0c */ /* 0x000fda0008706670 */
[----:B0-----:R-:W-:Y:S05]  /*0110*/  @P0 BRA `(.L_x_12) ;  /* 0x0000000000140947 */ /* 0x001fea0003800000 */
[----:B------:R-:W-:Y:S01]  /*0120*/  IMAD.WIDE.U32 R4, R0, 0x4, R2 ;  /* 0x0000000400047825 */ /* 0x000fe200078e0002 */
[----:B------:R-:W2:Y:S05]  /*0130*/  LDG.E R11, desc[UR4][R2.64] ;  /* 0x00000004020b7981 */ /* 0x000eaa000c1e1900 */
[----:B------:R-:W2:Y:S02]  /*0140*/  LDG.E R4, desc[UR4][R4.64] ;  /* 0x0000000404047981 */ /* 0x000ea4000c1e1900 */
[----:B--2---:R-:W-:-:S05]  /*0150*/  FADD R11, R4, R11 ;  /* 0x0000000b040b7221 */ /* 0x004fca0000000000 */
[----:B------:R0:W-:Y:S02]  /*0160*/  STG.E desc[UR4][R2.64], R11 ;  /* 0x0000000b02007986 */ /* 0x0001e4000c101904 */
.L_x_12:
[----:B------:R-:W-:Y:S05]  /*0170*/  BSYNC.RECONVERGENT B0 ;  /* 0x0000000000007941 */ /* 0x000fea0003800200 */
.L_x_11:
[----:B------:R-:W-:Y:S01]  /*0180*/  IMAD.SHL.U32 R0, R0, 0x2, RZ ;  /* 0x0000000200007824 */ /* 0x000fe200078e00ff */
[----:B------:R-:W-:Y:S04]  /*0190*/  BAR.SYNC.DEFER_BLOCKING 0x0 ;  /* 0x0000000000007b1d */ /* 0x000fe80000010000 */
[----:B------:R-:W-:-:S13]  /*01a0*/  ISETP.GT.U32.AND P0, PT, R0, UR6, PT ;  /* 0x0000000600007c0c */ /* 0x000fda000bf04070 */
[----:B------:R-:W-:Y:S05]  /*01b0*/  @!P0 BRA `(.L_x_13) ;  /* 0xfffffffc00c08947 */ /* 0x000fea000383ffff */
        /* <DEDUP_REMOVED lines=8> */
.L_x_14:
        /* <DEDUP_REMOVED lines=12> */
.L_x_19:


//--------------------- .nv.shared._Z29reduction_warp_shuffle_kernelPfPKfi --------------------------
	.section	.nv.shared._Z29reduction_warp_shuffle_kernelPfPKfi,"aw",@nobits
	.sectionflags	@""
	.align	4
.nv.shared._Z29reduction_warp_shuffle_kernelPfPKfi:
	.zero		1152


//--------------------- .nv.shared.reserved.0     --------------------------
	.section	.nv.shared.reserved.0,"aw",@nobits
	.weak		__nv_reservedSMEM_offset_0_alias
	.size		__nv_reservedSMEM_offset_0_alias, 0, 64
	.other		__nv_reservedSMEM_offset_0_alias,@"STO_CUDA_RESERVED_SHARED STV_DEFAULT"
__nv_reservedSMEM_offset_0_alias:
	.zero		0
	.zero		64


//--------------------- .nv.shared._Z30reduction_shared_coarse_kernelPfPKfi --------------------------
	.section	.nv.shared._Z30reduction_shared_coarse_kernelPfPKfi,"aw",@nobits
	.sectionflags	@""
	.align	4
.nv.shared._Z30reduction_shared_coarse_kernelPfPKfi:
	.zero		5120


//--------------------- .nv.shared._Z23reduction_shared_kernelPfPKfi --------------------------
	.section	.nv.shared._Z23reduction_shared_kernelPfPKfi,"aw",@nobits
	.sectionflags	@""
	.align	4
.nv.shared._Z23reduction_shared_kernelPfPKfi:
	.zero		5120


//--------------------- .nv.constant0._Z29reduction_warp_shuffle_kernelPfPKfi --------------------------
	.section	.nv.constant0._Z29reduction_warp_shuffle_kernelPfPKfi,"a",@progbits
	.sectionflags	@""
	.align	4
.nv.constant0._Z29reduction_warp_shuffle_kernelPfPKfi:
	.zero		916


//--------------------- .nv.constant0._Z30reduction_shared_coarse_kernelPfPKfi --------------------------
	.section	.nv.constant0._Z30reduction_shared_coarse_kernelPfPKfi,"a",@progbits
	.sectionflags	@""
	.align	4
.nv.constant0._Z30reduction_shared_coarse_kernelPfPKfi:
	.zero		916


//--------------------- .nv.constant0._Z23reduction_shared_kernelPfPKfi --------------------------
	.section	.nv.constant0._Z23reduction_shared_kernelPfPKfi,"a",@progbits
	.sectionflags	@""
	.align	4
.nv.constant0._Z23reduction_shared_kernelPfPKfi:
	.zero		916


//--------------------- .nv.constant0._Z25reduction_improved_kernelPfS_i --------------------------
	.section	.nv.constant0._Z25reduction_improved_kernelPfS_i,"a",@progbits
	.sectionflags	@""
	.align	4
.nv.constant0._Z25reduction_improved_kernelPfS_i:
	.zero		916


//--------------------- .nv.constant0._Z22reduction_naive_kernelPfS_i --------------------------
	.section	.nv.constant0._Z22reduction_naive_kernelPfS_i,"a",@progbits
	.sectionflags	@""
	.align	4
.nv.constant0._Z22reduction_naive_kernelPfS_i:
	.zero		916


//--------------------- SYMBOLS --------------------------

	.type		.nv.reservedSmem.offset0,@object
	.size		.nv.reservedSmem.offset0,0x4
	.type		.nv.reservedSmem.cap,@object
	.size		.nv.reservedSmem.cap,0x4
